// auto-generated by cutlass_sweep.gemm — config: {"arch": "sm_90", "cluster_m": 4, "cluster_n": 2, "dtype": "fp32", "dtype_b": "fp32", "layout": "nt", "stages": 0, "tile_k": 64, "tile_m": 128, "tile_n": 256}
#include "cutlass/cutlass.h"
#include "cutlass/gemm/collective/collective_builder.hpp"
#include "cutlass/gemm/device/gemm_universal_adapter.h"
#include "cutlass/gemm/kernel/gemm_universal.hpp"
#include "cutlass/epilogue/collective/collective_builder.hpp"

using ElemA = float;
using ElemB = float;
using ElemCD = float;
using Acc  = float;
using TileShape    = cute::Shape<cute::_128, cute::_256, cute::_64>;
using ClusterShape = cute::Shape<cute::_4, cute::_2, cute::_1>;

using CollectiveEpilogue = typename cutlass::epilogue::collective::CollectiveBuilder<
    cutlass::arch::Sm90, cutlass::arch::OpClassTensorOp,
    TileShape, ClusterShape,
    cutlass::epilogue::collective::EpilogueTileAuto,
    Acc, Acc,
    ElemCD, cutlass::layout::RowMajor, 128 / cutlass::sizeof_bits<ElemCD>::value,
    ElemCD, cutlass::layout::RowMajor, 128 / cutlass::sizeof_bits<ElemCD>::value,
    cutlass::epilogue::collective::EpilogueScheduleAuto
  >::CollectiveOp;

using CollectiveMainloop = typename cutlass::gemm::collective::CollectiveBuilder<
    cutlass::arch::Sm90, cutlass::arch::OpClassTensorOp,
    ElemA, cutlass::layout::RowMajor, 128 / cutlass::sizeof_bits<ElemA>::value,
    ElemB, cutlass::layout::ColumnMajor, 128 / cutlass::sizeof_bits<ElemB>::value,
    Acc,
    TileShape, ClusterShape,
    cutlass::gemm::collective::StageCountAutoCarveout<static_cast<int>(sizeof(typename CollectiveEpilogue::SharedStorage))>,
    cutlass::gemm::collective::KernelScheduleAuto
  >::CollectiveOp;

using GemmKernel = cutlass::gemm::kernel::GemmUniversal<
    cute::Shape<int,int,int,int>,
    CollectiveMainloop,
    CollectiveEpilogue
>;
using Gemm = cutlass::gemm::device::GemmUniversalAdapter<GemmKernel>;

// Force the device kernel symbol into the cubin without needing a host main.
auto* _anchor = &cutlass::device_kernel<GemmKernel>;


// ===== COMPILED SASS (sm_90a) =====

	.target	sm_90a

	.elftype	@"ET_EXEC"


//--------------------- .note.nv.tkinfo           --------------------------
	.section	.note.nv.tkinfo,"",@"SHT_NOTE"
	.sectionflags	@"SHF_NOTE_NV_TKINFO"
	.tkinfo
        /*0018*/ 	.word	0x00000002
        /*0030*/ 	.string	""
        /*0030*/ 	.string	"ptxas"
        /*0030*/ 	.string	"Cuda compilation tools, release 13.0, V13.0.88"
        /*0030*/ 	.string	"Build cuda_13.0.r13.0/compiler.36424714_0"
        /*0030*/ 	.string	"-arch sm_90a -m 64 "



//--------------------- .note.nv.cuinfo           --------------------------
	.section	.note.nv.cuinfo,"",@"SHT_NOTE"
	.sectionflags	@"SHF_NOTE_NV_CUINFO"
        /*0018*/ 	.short	0x0002
        /*001a*/ 	.short	0x005a
        /*001c*/ 	.short	0x0082
	.zero		2


//--------------------- .nv.info                  --------------------------
	.section	.nv.info,"",@"SHT_CUDA_INFO"
	.align	4


	//----- nvinfo : EIATTR_REGCOUNT
	.align		4
        /*0000*/ 	.byte	0x04, 0x2f
        /*0002*/ 	.short	(.L_15 - .L_14)
	.align		4
.L_14:
        /*0004*/ 	.word	index@(_ZN7cutlass13device_kernelINS_4gemm6kernel13GemmUniversalIN4cute5tupleIJiiiiEEENS1_10collective13CollectiveMmaINS1_34MainloopSm90TmaGmmaWarpSpecializedILi2ENS5_IJNS4_1CILi4EEENSA_ILi2EEENSA_ILi1EEEEEENS1_35KernelTmaWarpSpecializedCooperativeEEENS5_IJNSA_ILi128EEENSA_ILi256EEENSA_ILi64EEEEEEfNS5_IJlSD_lEEEfSL_NS4_8TiledMMAINS4_8MMA_AtomIJNS4_4SM904GMMA30MMA_64x256x8_F32TF32TF32_SS_TNILNSP_7ScaleInE1ELSR_1EEEEEENS4_6LayoutINS5_IJSC_SD_SD_EEENS5_IJSD_NSA_ILi0EEESW_EEEEENS5_IJNS4_10UnderscoreESZ_SZ_EEEEENS4_23SM90_TMA_LOAD_MULTICASTENS4_14ComposedLayoutINS4_7SwizzleILi3ELi4ELi3EEENS4_18smem_ptr_flag_bitsILi32EEENSU_INS5_IJNSA_ILi8EEENSA_ILi32EEEEEENS5_IJS19_SD_EEEEEEEvNS4_8identityES12_S1D_vS1E_EENS_8epilogue10collective6detail29Sm90TmaWarpSpecializedAdapterINS1H_15DefaultEpilogueIfSL_SL_NS1G_6thread17LinearCombinationIfLi1EffLNS1L_9ScaleType4KindE0ELNS_15FloatRoundStyleE2EfEENS1_15EpilogueDefaultEEEEEvvEEEEvNT_6ParamsE)
        /*0008*/ 	.word	0x000000a8


	//----- nvinfo : EIATTR_FRAME_SIZE
	.align		4
.L_15:
        /*000c*/ 	.byte	0x04, 0x11
        /*000e*/ 	.short	(.L_17 - .L_16)
	.align		4
.L_16:
        /*0010*/ 	.word	index@(_ZN7cutlass13device_kernelINS_4gemm6kernel13GemmUniversalIN4cute5tupleIJiiiiEEENS1_10collective13CollectiveMmaINS1_34MainloopSm90TmaGmmaWarpSpecializedILi2ENS5_IJNS4_1CILi4EEENSA_ILi2EEENSA_ILi1EEEEEENS1_35KernelTmaWarpSpecializedCooperativeEEENS5_IJNSA_ILi128EEENSA_ILi256EEENSA_ILi64EEEEEEfNS5_IJlSD_lEEEfSL_NS4_8TiledMMAINS4_8MMA_AtomIJNS4_4SM904GMMA30MMA_64x256x8_F32TF32TF32_SS_TNILNSP_7ScaleInE1ELSR_1EEEEEENS4_6LayoutINS5_IJSC_SD_SD_EEENS5_IJSD_NSA_ILi0EEESW_EEEEENS5_IJNS4_10UnderscoreESZ_SZ_EEEEENS4_23SM90_TMA_LOAD_MULTICASTENS4_14ComposedLayoutINS4_7SwizzleILi3ELi4ELi3EEENS4_18smem_ptr_flag_bitsILi32EEENSU_INS5_IJNSA_ILi8EEENSA_ILi32EEEEEENS5_IJS19_SD_EEEEEEEvNS4_8identityES12_S1D_vS1E_EENS_8epilogue10collective6detail29Sm90TmaWarpSpecializedAdapterINS1H_15DefaultEpilogueIfSL_SL_NS1G_6thread17LinearCombinationIfLi1EffLNS1L_9ScaleType4KindE0ELNS_15FloatRoundStyleE2EfEENS1_15EpilogueDefaultEEEEEvvEEEEvNT_6ParamsE)
        /*0014*/ 	.word	0x00000000


	//----- nvinfo : EIATTR_MIN_STACK_SIZE
	.align		4
.L_17:
        /*0018*/ 	.byte	0x04, 0x12
        /*001a*/ 	.short	(.L_19 - .L_18)
	.align		4
.L_18:
        /*001c*/ 	.word	index@(_ZN7cutlass13device_kernelINS_4gemm6kernel13GemmUniversalIN4cute5tupleIJiiiiEEENS1_10collective13CollectiveMmaINS1_34MainloopSm90TmaGmmaWarpSpecializedILi2ENS5_IJNS4_1CILi4EEENSA_ILi2EEENSA_ILi1EEEEEENS1_35KernelTmaWarpSpecializedCooperativeEEENS5_IJNSA_ILi128EEENSA_ILi256EEENSA_ILi64EEEEEEfNS5_IJlSD_lEEEfSL_NS4_8TiledMMAINS4_8MMA_AtomIJNS4_4SM904GMMA30MMA_64x256x8_F32TF32TF32_SS_TNILNSP_7ScaleInE1ELSR_1EEEEEENS4_6LayoutINS5_IJSC_SD_SD_EEENS5_IJSD_NSA_ILi0EEESW_EEEEENS5_IJNS4_10UnderscoreESZ_SZ_EEEEENS4_23SM90_TMA_LOAD_MULTICASTENS4_14ComposedLayoutINS4_7SwizzleILi3ELi4ELi3EEENS4_18smem_ptr_flag_bitsILi32EEENSU_INS5_IJNSA_ILi8EEENSA_ILi32EEEEEENS5_IJS19_SD_EEEEEEEvNS4_8identityES12_S1D_vS1E_EENS_8epilogue10collective6detail29Sm90TmaWarpSpecializedAdapterINS1H_15DefaultEpilogueIfSL_SL_NS1G_6thread17LinearCombinationIfLi1EffLNS1L_9ScaleType4KindE0ELNS_15FloatRoundStyleE2EfEENS1_15EpilogueDefaultEEEEEvvEEEEvNT_6ParamsE)
        /*0020*/ 	.word	0x00000000
.L_19:


//--------------------- .nv.compat                --------------------------
	.section	.nv.compat,"",@"SHT_CUDA_COMPAT_INFO"
	.align	4
        /*0000*/ 	.byte	0x02, 0x09, 0x01, 0x00, 0x02, 0x02, 0x04, 0x00, 0x02, 0x05, 0x05, 0x00, 0x03, 0x07, 0x01, 0x01
        /*0010*/ 	.byte	0x02, 0x03, 0x01, 0x00, 0x02, 0x06, 0x01, 0x00, 0x04, 0x0b, 0x08, 0x00, 0x00, 0x00, 0x00, 0x00
        /*0020*/ 	.byte	0x00, 0x00, 0x00, 0x00


//--------------------- .nv.info._ZN7cutlass13device_kernelINS_4gemm6kernel13GemmUniversalIN4cute5tupleIJiiiiEEENS1_10collective13CollectiveMmaINS1_34MainloopSm90TmaGmmaWarpSpecializedILi2ENS5_IJNS4_1CILi4EEENSA_ILi2EEENSA_ILi1EEEEEENS1_35KernelTmaWarpSpecializedCooperativeEEENS5_IJNSA_ILi128EEENSA_ILi256EEENSA_ILi64EEEEEEfNS5_IJlSD_lEEEfSL_NS4_8TiledMMAINS4_8MMA_AtomIJNS4_4SM904GMMA30MMA_64x256x8_F32TF32TF32_SS_TNILNSP_7ScaleInE1ELSR_1EEEEEENS4_6LayoutINS5_IJSC_SD_SD_EEENS5_IJSD_NSA_ILi0EEESW_EEEEENS5_IJNS4_10UnderscoreESZ_SZ_EEEEENS4_23SM90_TMA_LOAD_MULTICASTENS4_14ComposedLayoutINS4_7SwizzleILi3ELi4ELi3EEENS4_18smem_ptr_flag_bitsILi32EEENSU_INS5_IJNSA_ILi8EEENSA_ILi32EEEEEENS5_IJS19_SD_EEEEEEEvNS4_8identityES12_S1D_vS1E_EENS_8epilogue10collective6detail29Sm90TmaWarpSpecializedAdapterINS1H_15DefaultEpilogueIfSL_SL_NS1G_6thread17LinearCombinationIfLi1EffLNS1L_9ScaleType4KindE0ELNS_15FloatRoundStyleE2EfEENS1_15EpilogueDefaultEEEEEvvEEEEvNT_6ParamsE --------------------------
	.section	.nv.info._ZN7cutlass13device_kernelINS_4gemm6kernel13GemmUniversalIN4cute5tupleIJiiiiEEENS1_10collective13CollectiveMmaINS1_34MainloopSm90TmaGmmaWarpSpecializedILi2ENS5_IJNS4_1CILi4EEENSA_ILi2EEENSA_ILi1EEEEEENS1_35KernelTmaWarpSpecializedCooperativeEEENS5_IJNSA_ILi128EEENSA_ILi256EEENSA_ILi64EEEEEEfNS5_IJlSD_lEEEfSL_NS4_8TiledMMAINS4_8MMA_AtomIJNS4_4SM904GMMA30MMA_64x256x8_F32TF32TF32_SS_TNILNSP_7ScaleInE1ELSR_1EEEEEENS4_6LayoutINS5_IJSC_SD_SD_EEENS5_IJSD_NSA_ILi0EEESW_EEEEENS5_IJNS4_10UnderscoreESZ_SZ_EEEEENS4_23SM90_TMA_LOAD_MULTICASTENS4_14ComposedLayoutINS4_7SwizzleILi3ELi4ELi3EEENS4_18smem_ptr_flag_bitsILi32EEENSU_INS5_IJNSA_ILi8EEENSA_ILi32EEEEEENS5_IJS19_SD_EEEEEEEvNS4_8identityES12_S1D_vS1E_EENS_8epilogue10collective6detail29Sm90TmaWarpSpecializedAdapterINS1H_15DefaultEpilogueIfSL_SL_NS1G_6thread17LinearCombinationIfLi1EffLNS1L_9ScaleType4KindE0ELNS_15FloatRoundStyleE2EfEENS1_15EpilogueDefaultEEEEEvvEEEEvNT_6ParamsE,"",@"SHT_CUDA_INFO"
	.sectionflags	@""
	.align	4


	//----- nvinfo : EIATTR_CUDA_API_VERSION
	.align		4
        /*0000*/ 	.byte	0x04, 0x37
        /*0002*/ 	.short	(.L_21 - .L_20)
.L_20:
        /*0004*/ 	.word	0x00000082


	//----- nvinfo : EIATTR_KPARAM_INFO
	.align		4
.L_21:
        /*0008*/ 	.byte	0x04, 0x17
        /*000a*/ 	.short	(.L_23 - .L_22)
.L_22:
        /*000c*/ 	.word	0x00000000
        /*0010*/ 	.short	0x0000
        /*0012*/ 	.short	0x0070
        /*0014*/ 	.byte	0x00, 0xf0, 0x01, 0x10


	//----- nvinfo : EIATTR_SPARSE_MMA_MASK
	.align		4
.L_23:
        /*0018*/ 	.byte	0x03, 0x50
        /*001a*/ 	.short	0x0000


	//----- nvinfo : EIATTR_MAXREG_COUNT
	.align		4
        /*001c*/ 	.byte	0x03, 0x1b
        /*001e*/ 	.short	0x00a8


	//----- nvinfo : EIATTR_NUM_BARRIERS
	.align		4
        /*0020*/ 	.byte	0x02, 0x4c
        /*0022*/ 	.byte	0x01
	.zero		1


	//----- nvinfo : EIATTR_EXTERNS
	.align		4
        /*0024*/ 	.byte	0x04, 0x0f
        /*0026*/ 	.short	(.L_25 - .L_24)


	//   ....[0]....
	.align		4
.L_24:
        /*0028*/ 	.word	index@(__assertfail)


	//----- nvinfo : EIATTR_MERCURY_ISA_VERSION
	.align		4
.L_25:
        /*002c*/ 	.byte	0x03, 0x5f
        /*002e*/ 	.short	0x0101


	//----- nvinfo : EIATTR_INT_WARP_WIDE_INSTR_OFFSETS
	.align		4
        /*0030*/ 	.byte	0x04, 0x31
        /*0032*/ 	.short	(.L_27 - .L_26)


	//   ....[0]....
.L_26:
        /*0034*/ 	.word	0x00000440


	//   ....[1]....
        /*0038*/ 	.word	0x00000470


	//   ....[2]....
        /*003c*/ 	.word	0x00000620


	//   ....[3]....
        /*0040*/ 	.word	0x00002110


	//----- nvinfo : EIATTR_COOP_GROUP_MASK_REGIDS
	.align		4
.L_27:
        /*0044*/ 	.byte	0x04, 0x29
        /*0046*/ 	.short	(.L_29 - .L_28)


	//   ....[0]....
.L_28:
        /*0048*/ 	.word	0xffffffff


	//   ....[1]....
        /*004c*/ 	.word	0xffffffff


	//   ....[2]....
        /*0050*/ 	.word	0xffffffff


	//   ....[3]....
        /*0054*/ 	.word	0xffffffff


	//   ....[4]....
        /*0058*/ 	.word	0xffffffff


	//   ....[5]....
        /*005c*/ 	.word	0xffffffff


	//----- nvinfo : EIATTR_COOP_GROUP_INSTR_OFFSETS
	.align		4
.L_29:
        /*0060*/ 	.byte	0x04, 0x28
        /*0062*/ 	.short	(.L_31 - .L_30)


	//   ....[0]....
.L_30:
        /*0064*/ 	.word	0x00000060


	//   ....[1]....
        /*0068*/ 	.word	0x00000070


	//   ....[2]....
        /*006c*/ 	.word	0x00000130


	//   ....[3]....
        /*0070*/ 	.word	0x00000290


	//   ....[4]....
        /*0074*/ 	.word	0x000007d0


	//   ....[5]....
        /*0078*/ 	.word	0x00001220


	//----- nvinfo : EIATTR_REG_RECONFIG
	.align		4
.L_31:
        /*007c*/ 	.byte	0x01, 0x54
	.zero		2


	//----- nvinfo : EIATTR_SYSCALL_OFFSETS
	.align		4
        /*0080*/ 	.byte	0x04, 0x46
        /*0082*/ 	.short	(.L_33 - .L_32)


	//   ....[0]....
.L_32:
        /*0084*/ 	.word	0x000013e0


	//----- nvinfo : EIATTR_MBARRIER_INSTR_OFFSETS
	.align		4
.L_33:
        /*0088*/ 	.byte	0x04, 0x39
        /*008a*/ 	.short	(.L_35 - .L_34)


	//   ....[0]....
.L_34:
        /*008c*/ 	.word	0x00000230
        /*0090*/ 	.word	0x000000ff
        /*0094*/ 	.word	0x00000000
        /*0098*/ 	.short	0x0100
        /*009a*/ 	.byte	0x08
	.zero		1


	//   ....[1]....
        /*009c*/ 	.word	0x00000240
        /*00a0*/ 	.word	0x000000ff
        /*00a4*/ 	.word	0x00000010
        /*00a8*/ 	.short	0x0100
        /*00aa*/ 	.byte	0x08
	.zero		1


	//   ....[2]....
        /*00ac*/ 	.word	0x00000250
        /*00b0*/ 	.word	0x000000ff
        /*00b4*/ 	.word	0x00000008
        /*00b8*/ 	.short	0x0100
        /*00ba*/ 	.byte	0x08
	.zero		1


	//   ....[3]....
        /*00bc*/ 	.word	0x00000260
        /*00c0*/ 	.word	0x000000ff
        /*00c4*/ 	.word	0x00000018
        /*00c8*/ 	.short	0x0100
        /*00ca*/ 	.byte	0x08
	.zero		1


	//   ....[4]....
        /*00cc*/ 	.word	0x000006b0
        /*00d0*/ 	.word	0x000000ff
        /*00d4*/ 	.word	0x00000030
        /*00d8*/ 	.short	0x0100
        /*00da*/ 	.byte	0x06
	.zero		1


	//   ....[5]....
        /*00dc*/ 	.word	0x00000750
        /*00e0*/ 	.word	0x000000ff
        /*00e4*/ 	.word	0x00000038
        /*00e8*/ 	.short	0x0100
        /*00ea*/ 	.byte	0x06
	.zero		1


	//   ....[6]....
        /*00ec*/ 	.word	0x000014a0
        /*00f0*/ 	.word	0x00000003
        /*00f4*/ 	.word	0x00000000
        /*00f8*/ 	.short	0x010a
        /*00fa*/ 	.byte	0x3f
	.zero		1


	//   ....[7]....
        /*00fc*/ 	.word	0x000014e0
        /*0100*/ 	.word	0x00000003
        /*0104*/ 	.word	0x00000000
        /*0108*/ 	.short	0x010a
        /*010a*/ 	.byte	0x3f
	.zero		1


	//   ....[8]....
        /*010c*/ 	.word	0x00001ae0
        /*0110*/ 	.word	0x00000005
        /*0114*/ 	.word	0x00000000
        /*0118*/ 	.short	0x010a
        /*011a*/ 	.byte	0x3f
	.zero		1


	//   ....[9]....
        /*011c*/ 	.word	0x00001b20
        /*0120*/ 	.word	0x00000005
        /*0124*/ 	.word	0x00000000
        /*0128*/ 	.short	0x010a
        /*012a*/ 	.byte	0x3f
	.zero		1


	//   ....[10]....
        /*012c*/ 	.word	0x00001fb0
        /*0130*/ 	.word	0x00000005
        /*0134*/ 	.word	0x00000000
        /*0138*/ 	.short	0x0101
        /*013a*/ 	.byte	0x3f
	.zero		1


	//   ....[11]....
        /*013c*/ 	.word	0x00002190
        /*0140*/ 	.word	0x00000003
        /*0144*/ 	.word	0x00000000
        /*0148*/ 	.short	0x0101
        /*014a*/ 	.byte	0x3f
	.zero		1


	//   ....[12]....
        /*014c*/ 	.word	0x000098a0
        /*0150*/ 	.word	0x00000014
        /*0154*/ 	.word	0x00000010
        /*0158*/ 	.short	0x010a
        /*015a*/ 	.byte	0x3f
	.zero		1


	//   ....[13]....
        /*015c*/ 	.word	0x00009d40
        /*0160*/ 	.word	0x00000004
        /*0164*/ 	.word	0x00000038
        /*0168*/ 	.short	0x0101
        /*016a*/ 	.byte	0x3f
	.zero		1


	//   ....[14]....
        /*016c*/ 	.word	0x0000a450
        /*0170*/ 	.word	0x00000005
        /*0174*/ 	.word	0x00000000
        /*0178*/ 	.short	0x010a
        /*017a*/ 	.byte	0x3f
	.zero		1


	//   ....[15]....
        /*017c*/ 	.word	0x0000a4d0
        /*0180*/ 	.word	0x00000009
        /*0184*/ 	.word	0x00000000
        /*0188*/ 	.short	0x010a
        /*018a*/ 	.byte	0x3f
	.zero		1


	//   ....[16]....
        /*018c*/ 	.word	0x0000a530
        /*0190*/ 	.word	0x00000003
        /*0194*/ 	.word	0x00000000
        /*0198*/ 	.short	0x010a
        /*019a*/ 	.byte	0x3f
	.zero		1


	//   ....[17]....
        /*019c*/ 	.word	0x0000a580
        /*01a0*/ 	.word	0x00000005
        /*01a4*/ 	.word	0x00000000
        /*01a8*/ 	.short	0x010a
        /*01aa*/ 	.byte	0x3f
	.zero		1


	//   ....[18]....
        /*01ac*/ 	.word	0x0000a650
        /*01b0*/ 	.word	0x00000014
        /*01b4*/ 	.word	0x00000010
        /*01b8*/ 	.short	0x010a
        /*01ba*/ 	.byte	0x3f
	.zero		1


	//   ....[19]....
        /*01bc*/ 	.word	0x0000a720
        /*01c0*/ 	.word	0x00000005
        /*01c4*/ 	.word	0x00000000
        /*01c8*/ 	.short	0x010a
        /*01ca*/ 	.byte	0x3f
	.zero		1


	//----- nvinfo : EIATTR_NUM_MBARRIERS
	.align		4
.L_35:
        /*01cc*/ 	.byte	0x03, 0x38
        /*01ce*/ 	.short	0x0006


	//----- nvinfo : EIATTR_EXIT_INSTR_OFFSETS
	.align		4
        /*01d0*/ 	.byte	0x04, 0x1c
        /*01d2*/ 	.short	(.L_37 - .L_36)


	//   ....[0]....
.L_36:
        /*01d4*/ 	.word	0x00000930


	//   ....[1]....
        /*01d8*/ 	.word	0x00001150


	//   ....[2]....
        /*01dc*/ 	.word	0x00008e80


	//   ....[3]....
        /*01e0*/ 	.word	0x000093e0


	//   ....[4]....
        /*01e4*/ 	.word	0x0000a520


	//----- nvinfo : EIATTR_MAX_THREADS
	.align		4
.L_37:
        /*01e8*/ 	.byte	0x04, 0x05
        /*01ea*/ 	.short	(.L_39 - .L_38)
.L_38:
        /*01ec*/ 	.word	0x00000180
        /*01f0*/ 	.word	0x00000001
        /*01f4*/ 	.word	0x00000001


	//----- nvinfo : EIATTR_CRS_STACK_SIZE
	.align		4
.L_39:
        /*01f8*/ 	.byte	0x04, 0x1e
        /*01fa*/ 	.short	(.L_41 - .L_40)
.L_40:
        /*01fc*/ 	.word	0x00000000


	//----- nvinfo : EIATTR_CBANK_PARAM_SIZE
	.align		4
.L_41:
        /*0200*/ 	.byte	0x03, 0x19
        /*0202*/ 	.short	0x0470


	//----- nvinfo : EIATTR_PARAM_CBANK
	.align		4
        /*0204*/ 	.byte	0x04, 0x0a
        /*0206*/ 	.short	(.L_43 - .L_42)
	.align		4
.L_42:
        /*0208*/ 	.word	index@(.nv.constant0._ZN7cutlass13device_kernelINS_4gemm6kernel13GemmUniversalIN4cute5tupleIJiiiiEEENS1_10collective13CollectiveMmaINS1_34MainloopSm90TmaGmmaWarpSpecializedILi2ENS5_IJNS4_1CILi4EEENSA_ILi2EEENSA_ILi1EEEEEENS1_35KernelTmaWarpSpecializedCooperativeEEENS5_IJNSA_ILi128EEENSA_ILi256EEENSA_ILi64EEEEEEfNS5_IJlSD_lEEEfSL_NS4_8TiledMMAINS4_8MMA_AtomIJNS4_4SM904GMMA30MMA_64x256x8_F32TF32TF32_SS_TNILNSP_7ScaleInE1ELSR_1EEEEEENS4_6LayoutINS5_IJSC_SD_SD_EEENS5_IJSD_NSA_ILi0EEESW_EEEEENS5_IJNS4_10UnderscoreESZ_SZ_EEEEENS4_23SM90_TMA_LOAD_MULTICASTENS4_14ComposedLayoutINS4_7SwizzleILi3ELi4ELi3EEENS4_18smem_ptr_flag_bitsILi32EEENSU_INS5_IJNSA_ILi8EEENSA_ILi32EEEEEENS5_IJS19_SD_EEEEEEEvNS4_8identityES12_S1D_vS1E_EENS_8epilogue10collective6detail29Sm90TmaWarpSpecializedAdapterINS1H_15DefaultEpilogueIfSL_SL_NS1G_6thread17LinearCombinationIfLi1EffLNS1L_9ScaleType4KindE0ELNS_15FloatRoundStyleE2EfEENS1_15EpilogueDefaultEEEEEvvEEEEvNT_6ParamsE)
        /*020c*/ 	.short	0x0210
        /*020e*/ 	.short	0x0470


	//----- nvinfo : EIATTR_SW_WAR
	.align		4
.L_43:
        /*0210*/ 	.byte	0x04, 0x36
        /*0212*/ 	.short	(.L_45 - .L_44)
.L_44:
        /*0214*/ 	.word	0x00000008
.L_45:


//--------------------- .nv.callgraph             --------------------------
	.section	.nv.callgraph,"",@"SHT_CUDA_CALLGRAPH"
	.align	4
	.sectionentsize	8
	.align		4
        /*0000*/ 	.word	0x00000000
	.align		4
        /*0004*/ 	.word	0xffffffff
	.align		4
        /*0008*/ 	.word	index@(_ZN7cutlass13device_kernelINS_4gemm6kernel13GemmUniversalIN4cute5tupleIJiiiiEEENS1_10collective13CollectiveMmaINS1_34MainloopSm90TmaGmmaWarpSpecializedILi2ENS5_IJNS4_1CILi4EEENSA_ILi2EEENSA_ILi1EEEEEENS1_35KernelTmaWarpSpecializedCooperativeEEENS5_IJNSA_ILi128EEENSA_ILi256EEENSA_ILi64EEEEEEfNS5_IJlSD_lEEEfSL_NS4_8TiledMMAINS4_8MMA_AtomIJNS4_4SM904GMMA30MMA_64x256x8_F32TF32TF32_SS_TNILNSP_7ScaleInE1ELSR_1EEEEEENS4_6LayoutINS5_IJSC_SD_SD_EEENS5_IJSD_NSA_ILi0EEESW_EEEEENS5_IJNS4_10UnderscoreESZ_SZ_EEEEENS4_23SM90_TMA_LOAD_MULTICASTENS4_14ComposedLayoutINS4_7SwizzleILi3ELi4ELi3EEENS4_18smem_ptr_flag_bitsILi32EEENSU_INS5_IJNSA_ILi8EEENSA_ILi32EEEEEENS5_IJS19_SD_EEEEEEEvNS4_8identityES12_S1D_vS1E_EENS_8epilogue10collective6detail29Sm90TmaWarpSpecializedAdapterINS1H_15DefaultEpilogueIfSL_SL_NS1G_6thread17LinearCombinationIfLi1EffLNS1L_9ScaleType4KindE0ELNS_15FloatRoundStyleE2EfEENS1_15EpilogueDefaultEEEEEvvEEEEvNT_6ParamsE)
	.align		4
        /*000c*/ 	.word	index@(__assertfail)
	.align		4
        /*0010*/ 	.word	0x00000000
	.align		4
        /*0014*/ 	.word	0xfffffffe
	.align		4
        /*0018*/ 	.word	0x00000000
	.align		4
        /*001c*/ 	.word	0xfffffffd
	.align		4
        /*0020*/ 	.word	0x00000000
	.align		4
        /*0024*/ 	.word	0xfffffffc


//--------------------- .nv.constant4             --------------------------
	.section	.nv.constant4,"a",@progbits
	.align	8
	.align		8
.nv.constant4:
        /*0000*/ 	.dword	__assertfail
	.align		8
        /*0008*/ 	.dword	__unnamed_1
	.align		8
        /*0010*/ 	.dword	_ZN40_INTERNAL_49d65cc9_4_k_cu_658d934a_272064cuda3std3__45__cpo5beginE
	.align		8
        /*0018*/ 	.dword	_ZN40_INTERNAL_49d65cc9_4_k_cu_658d934a_272064cuda3std3__45__cpo3endE
	.align		8
        /*0020*/ 	.dword	_ZN40_INTERNAL_49d65cc9_4_k_cu_658d934a_272064cuda3std3__45__cpo6cbeginE
	.align		8
        /*0028*/ 	.dword	_ZN40_INTERNAL_49d65cc9_4_k_cu_658d934a_272064cuda3std3__45__cpo4cendE
	.align		8
        /*0030*/ 	.dword	_ZN40_INTERNAL_49d65cc9_4_k_cu_658d934a_272064cuda3std3__442_GLOBAL__N__49d65cc9_4_k_cu_658d934a_272066ignoreE
	.align		8
        /*0038*/ 	.dword	_ZN40_INTERNAL_49d65cc9_4_k_cu_658d934a_272064cuda3std3__419piecewise_constructE
	.align		8
        /*0040*/ 	.dword	_ZN40_INTERNAL_49d65cc9_4_k_cu_658d934a_272064cuda3std3__48in_placeE
	.align		8
        /*0048*/ 	.dword	_ZN40_INTERNAL_49d65cc9_4_k_cu_658d934a_272064cuda3std6ranges3__45__cpo4swapE
	.align		8
        /*0050*/ 	.dword	_ZN40_INTERNAL_49d65cc9_4_k_cu_658d934a_272064cuda3std6ranges3__45__cpo9iter_moveE
	.align		8
        /*0058*/ 	.dword	_ZN40_INTERNAL_49d65cc9_4_k_cu_658d934a_272064cute7productE
	.align		8
        /*0060*/ 	.dword	_ZN40_INTERNAL_49d65cc9_4_k_cu_658d934a_272064cute1_E
	.align		8
        /*0068*/ 	.dword	$str$22
	.align		8
        /*0070*/ 	.dword	$str$23


//--------------------- .text._ZN7cutlass13device_kernelINS_4gemm6kernel13GemmUniversalIN4cute5tupleIJiiiiEEENS1_10collective13CollectiveMmaINS1_34MainloopSm90TmaGmmaWarpSpecializedILi2ENS5_IJNS4_1CILi4EEENSA_ILi2EEENSA_ILi1EEEEEENS1_35KernelTmaWarpSpecializedCooperativeEEENS5_IJNSA_ILi128EEENSA_ILi256EEENSA_ILi64EEEEEEfNS5_IJlSD_lEEEfSL_NS4_8TiledMMAINS4_8MMA_AtomIJNS4_4SM904GMMA30MMA_64x256x8_F32TF32TF32_SS_TNILNSP_7ScaleInE1ELSR_1EEEEEENS4_6LayoutINS5_IJSC_SD_SD_EEENS5_IJSD_NSA_ILi0EEESW_EEEEENS5_IJNS4_10UnderscoreESZ_SZ_EEEEENS4_23SM90_TMA_LOAD_MULTICASTENS4_14ComposedLayoutINS4_7SwizzleILi3ELi4ELi3EEENS4_18smem_ptr_flag_bitsILi32EEENSU_INS5_IJNSA_ILi8EEENSA_ILi32EEEEEENS5_IJS19_SD_EEEEEEEvNS4_8identityES12_S1D_vS1E_EENS_8epilogue10collective6detail29Sm90TmaWarpSpecializedAdapterINS1H_15DefaultEpilogueIfSL_SL_NS1G_6thread17LinearCombinationIfLi1EffLNS1L_9ScaleType4KindE0ELNS_15FloatRoundStyleE2EfEENS1_15EpilogueDefaultEEEEEvvEEEEvNT_6ParamsE --------------------------
	.section	.text._ZN7cutlass13device_kernelINS_4gemm6kernel13GemmUniversalIN4cute5tupleIJiiiiEEENS1_10collective13CollectiveMmaINS1_34MainloopSm90TmaGmmaWarpSpecializedILi2ENS5_IJNS4_1CILi4EEENSA_ILi2EEENSA_ILi1EEEEEENS1_35KernelTmaWarpSpecializedCooperativeEEENS5_IJNSA_ILi128EEENSA_ILi256EEENSA_ILi64EEEEEEfNS5_IJlSD_lEEEfSL_NS4_8TiledMMAINS4_8MMA_AtomIJNS4_4SM904GMMA30MMA_64x256x8_F32TF32TF32_SS_TNILNSP_7ScaleInE1ELSR_1EEEEEENS4_6LayoutINS5_IJSC_SD_SD_EEENS5_IJSD_NSA_ILi0EEESW_EEEEENS5_IJNS4_10UnderscoreESZ_SZ_EEEEENS4_23SM90_TMA_LOAD_MULTICASTENS4_14ComposedLayoutINS4_7SwizzleILi3ELi4ELi3EEENS4_18smem_ptr_flag_bitsILi32EEENSU_INS5_IJNSA_ILi8EEENSA_ILi32EEEEEENS5_IJS19_SD_EEEEEEEvNS4_8identityES12_S1D_vS1E_EENS_8epilogue10collective6detail29Sm90TmaWarpSpecializedAdapterINS1H_15DefaultEpilogueIfSL_SL_NS1G_6thread17LinearCombinationIfLi1EffLNS1L_9ScaleType4KindE0ELNS_15FloatRoundStyleE2EfEENS1_15EpilogueDefaultEEEEEvvEEEEvNT_6ParamsE,"ax",@progbits
	.align	128
.text._ZN7cutlass13device_kernelINS_4gemm6kernel13GemmUniversalIN4cute5tupleIJiiiiEEENS1_10collective13CollectiveMmaINS1_34MainloopSm90TmaGmmaWarpSpecializedILi2ENS5_IJNS4_1CILi4EEENSA_ILi2EEENSA_ILi1EEEEEENS1_35KernelTmaWarpSpecializedCooperativeEEENS5_IJNSA_ILi128EEENSA_ILi256EEENSA_ILi64EEEEEEfNS5_IJlSD_lEEEfSL_NS4_8TiledMMAINS4_8MMA_AtomIJNS4_4SM904GMMA30MMA_64x256x8_F32TF32TF32_SS_TNILNSP_7ScaleInE1ELSR_1EEEEEENS4_6LayoutINS5_IJSC_SD_SD_EEENS5_IJSD_NSA_ILi0EEESW_EEEEENS5_IJNS4_10UnderscoreESZ_SZ_EEEEENS4_23SM90_TMA_LOAD_MULTICASTENS4_14ComposedLayoutINS4_7SwizzleILi3ELi4ELi3EEENS4_18smem_ptr_flag_bitsILi32EEENSU_INS5_IJNSA_ILi8EEENSA_ILi32EEEEEENS5_IJS19_SD_EEEEEEEvNS4_8identityES12_S1D_vS1E_EENS_8epilogue10collective6detail29Sm90TmaWarpSpecializedAdapterINS1H_15DefaultEpilogueIfSL_SL_NS1G_6thread17LinearCombinationIfLi1EffLNS1L_9ScaleType4KindE0ELNS_15FloatRoundStyleE2EfEENS1_15EpilogueDefaultEEEEEvvEEEEvNT_6ParamsE:
        .type           _ZN7cutlass13device_kernelINS_4gemm6kernel13GemmUniversalIN4cute5tupleIJiiiiEEENS1_10collective13CollectiveMmaINS1_34MainloopSm90TmaGmmaWarpSpecializedILi2ENS5_IJNS4_1CILi4EEENSA_ILi2EEENSA_ILi1EEEEEENS1_35KernelTmaWarpSpecializedCooperativeEEENS5_IJNSA_ILi128EEENSA_ILi256EEENSA_ILi64EEEEEEfNS5_IJlSD_lEEEfSL_NS4_8TiledMMAINS4_8MMA_AtomIJNS4_4SM904GMMA30MMA_64x256x8_F32TF32TF32_SS_TNILNSP_7ScaleInE1ELSR_1EEEEEENS4_6LayoutINS5_IJSC_SD_SD_EEENS5_IJSD_NSA_ILi0EEESW_EEEEENS5_IJNS4_10UnderscoreESZ_SZ_EEEEENS4_23SM90_TMA_LOAD_MULTICASTENS4_14ComposedLayoutINS4_7SwizzleILi3ELi4ELi3EEENS4_18smem_ptr_flag_bitsILi32EEENSU_INS5_IJNSA_ILi8EEENSA_ILi32EEEEEENS5_IJS19_SD_EEEEEEEvNS4_8identityES12_S1D_vS1E_EENS_8epilogue10collective6detail29Sm90TmaWarpSpecializedAdapterINS1H_15DefaultEpilogueIfSL_SL_NS1G_6thread17LinearCombinationIfLi1EffLNS1L_9ScaleType4KindE0ELNS_15FloatRoundStyleE2EfEENS1_15EpilogueDefaultEEEEEvvEEEEvNT_6ParamsE,@function
        .size           _ZN7cutlass13device_kernelINS_4gemm6kernel13GemmUniversalIN4cute5tupleIJiiiiEEENS1_10collective13CollectiveMmaINS1_34MainloopSm90TmaGmmaWarpSpecializedILi2ENS5_IJNS4_1CILi4EEENSA_ILi2EEENSA_ILi1EEEEEENS1_35KernelTmaWarpSpecializedCooperativeEEENS5_IJNSA_ILi128EEENSA_ILi256EEENSA_ILi64EEEEEEfNS5_IJlSD_lEEEfSL_NS4_8TiledMMAINS4_8MMA_AtomIJNS4_4SM904GMMA30MMA_64x256x8_F32TF32TF32_SS_TNILNSP_7ScaleInE1ELSR_1EEEEEENS4_6LayoutINS5_IJSC_SD_SD_EEENS5_IJSD_NSA_ILi0EEESW_EEEEENS5_IJNS4_10UnderscoreESZ_SZ_EEEEENS4_23SM90_TMA_LOAD_MULTICASTENS4_14ComposedLayoutINS4_7SwizzleILi3ELi4ELi3EEENS4_18smem_ptr_flag_bitsILi32EEENSU_INS5_IJNSA_ILi8EEENSA_ILi32EEEEEENS5_IJS19_SD_EEEEEEEvNS4_8identityES12_S1D_vS1E_EENS_8epilogue10collective6detail29Sm90TmaWarpSpecializedAdapterINS1H_15DefaultEpilogueIfSL_SL_NS1G_6thread17LinearCombinationIfLi1EffLNS1L_9ScaleType4KindE0ELNS_15FloatRoundStyleE2EfEENS1_15EpilogueDefaultEEEEEvvEEEEvNT_6ParamsE,(.L_x_321 - _ZN7cutlass13device_kernelINS_4gemm6kernel13GemmUniversalIN4cute5tupleIJiiiiEEENS1_10collective13CollectiveMmaINS1_34MainloopSm90TmaGmmaWarpSpecializedILi2ENS5_IJNS4_1CILi4EEENSA_ILi2EEENSA_ILi1EEEEEENS1_35KernelTmaWarpSpecializedCooperativeEEENS5_IJNSA_ILi128EEENSA_ILi256EEENSA_ILi64EEEEEEfNS5_IJlSD_lEEEfSL_NS4_8TiledMMAINS4_8MMA_AtomIJNS4_4SM904GMMA30MMA_64x256x8_F32TF32TF32_SS_TNILNSP_7ScaleInE1ELSR_1EEEEEENS4_6LayoutINS5_IJSC_SD_SD_EEENS5_IJSD_NSA_ILi0EEESW_EEEEENS5_IJNS4_10UnderscoreESZ_SZ_EEEEENS4_23SM90_TMA_LOAD_MULTICASTENS4_14ComposedLayoutINS4_7SwizzleILi3ELi4ELi3EEENS4_18smem_ptr_flag_bitsILi32EEENSU_INS5_IJNSA_ILi8EEENSA_ILi32EEEEEENS5_IJS19_SD_EEEEEEEvNS4_8identityES12_S1D_vS1E_EENS_8epilogue10collective6detail29Sm90TmaWarpSpecializedAdapterINS1H_15DefaultEpilogueIfSL_SL_NS1G_6thread17LinearCombinationIfLi1EffLNS1L_9ScaleType4KindE0ELNS_15FloatRoundStyleE2EfEENS1_15EpilogueDefaultEEEEEvvEEEEvNT_6ParamsE)
        .other          _ZN7cutlass13device_kernelINS_4gemm6kernel13GemmUniversalIN4cute5tupleIJiiiiEEENS1_10collective13CollectiveMmaINS1_34MainloopSm90TmaGmmaWarpSpecializedILi2ENS5_IJNS4_1CILi4EEENSA_ILi2EEENSA_ILi1EEEEEENS1_35KernelTmaWarpSpecializedCooperativeEEENS5_IJNSA_ILi128EEENSA_ILi256EEENSA_ILi64EEEEEEfNS5_IJlSD_lEEEfSL_NS4_8TiledMMAINS4_8MMA_AtomIJNS4_4SM904GMMA30MMA_64x256x8_F32TF32TF32_SS_TNILNSP_7ScaleInE1ELSR_1EEEEEENS4_6LayoutINS5_IJSC_SD_SD_EEENS5_IJSD_NSA_ILi0EEESW_EEEEENS5_IJNS4_10UnderscoreESZ_SZ_EEEEENS4_23SM90_TMA_LOAD_MULTICASTENS4_14ComposedLayoutINS4_7SwizzleILi3ELi4ELi3EEENS4_18smem_ptr_flag_bitsILi32EEENSU_INS5_IJNSA_ILi8EEENSA_ILi32EEEEEENS5_IJS19_SD_EEEEEEEvNS4_8identityES12_S1D_vS1E_EENS_8epilogue10collective6detail29Sm90TmaWarpSpecializedAdapterINS1H_15DefaultEpilogueIfSL_SL_NS1G_6thread17LinearCombinationIfLi1EffLNS1L_9ScaleType4KindE0ELNS_15FloatRoundStyleE2EfEENS1_15EpilogueDefaultEEEEEvvEEEEvNT_6ParamsE,@"STO_CUDA_ENTRY STV_DEFAULT"
_ZN7cutlass13device_kernelINS_4gemm6kernel13GemmUniversalIN4cute5tupleIJiiiiEEENS1_10collective13CollectiveMmaINS1_34MainloopSm90TmaGmmaWarpSpecializedILi2ENS5_IJNS4_1CILi4EEENSA_ILi2EEENSA_ILi1EEEEEENS1_35KernelTmaWarpSpecializedCooperativeEEENS5_IJNSA_ILi128EEENSA_ILi256EEENSA_ILi64EEEEEEfNS5_IJlSD_lEEEfSL_NS4_8TiledMMAINS4_8MMA_AtomIJNS4_4SM904GMMA30MMA_64x256x8_F32TF32TF32_SS_TNILNSP_7ScaleInE1ELSR_1EEEEEENS4_6LayoutINS5_IJSC_SD_SD_EEENS5_IJSD_NSA_ILi0EEESW_EEEEENS5_IJNS4_10UnderscoreESZ_SZ_EEEEENS4_23SM90_TMA_LOAD_MULTICASTENS4_14ComposedLayoutINS4_7SwizzleILi3ELi4ELi3EEENS4_18smem_ptr_flag_bitsILi32EEENSU_INS5_IJNSA_ILi8EEENSA_ILi32EEEEEENS5_IJS19_SD_EEEEEEEvNS4_8identityES12_S1D_vS1E_EENS_8epilogue10collective6detail29Sm90TmaWarpSpecializedAdapterINS1H_15DefaultEpilogueIfSL_SL_NS1G_6thread17LinearCombinationIfLi1EffLNS1L_9ScaleType4KindE0ELNS_15FloatRoundStyleE2EfEENS1_15EpilogueDefaultEEEEEvvEEEEvNT_6ParamsE:
[----:B------:R-:W0:Y:S01]  /*0000*/  LDC R1, c[0x0][0x28] ;  /* 0x00000a00ff017b82 */ /* 0x000e220000000800 */
[----:B------:R-:W1:Y:S01]  /*0010*/  S2R R18, SR_TID.X ;  /* 0x0000000000127919 */ /* 0x000e620000002100 */
[----:B------:R-:W-:Y:S01]  /*0020*/  ELECT P0, URZ, PT ;  /* 0x00000000003f782f */ /* 0x000fe20003800000 */
[----:B------:R-:W-:Y:S01]  /*0030*/  BSSY B0, `(.L_x_0) ;  /* 0x000000f000007945 */ /* 0x000fe20003800000 */
[--C-:B-1----:R-:W-:Y:S02]  /*0040*/  SHF.R.U32.HI R0, RZ, 0x5, R18.reuse ;  /* 0x00000005ff007819 */ /* 0x102fe40000011612 */
[----:B------:R-:W-:-:S03]  /*0050*/  SHF.R.U32.HI R3, RZ, 0x7, R18 ;  /* 0x00000007ff037819 */ /* 0x000fc60000011612 */
[----:B------:R-:W1:Y:S04]  /*0060*/  SHFL.IDX PT, R2, R0, RZ, 0x1f ;  /* 0x00001fff00027589 */ /* 0x000e6800000e0000 */
[----:B------:R2:W3:Y:S01]  /*0070*/  SHFL.IDX PT, R5, R3, RZ, 0x1f ;  /* 0x00001fff03057589 */ /* 0x0004e200000e0000 */
[----:B-1----:R-:W-:-:S13]  /*0080*/  ISETP.NE.OR P0, PT, R2, RZ, !P0 ;  /* 0x000000ff0200720c */ /* 0x002fda0004705670 */
[----:B0-23--:R-:W-:Y:S05]  /*0090*/  @P0 BRA `(.L_x_1) ;  /* 0x0000000000200947 */ /* 0x00dfea0003800000 */
[----:B------:R-:W-:Y:S02]  /*00a0*/  ULDC.64 UR4, c[0x0][0x198] ;  /* 0x0000660000047ab9 */ /* 0x000fe40000000a00 */
[----:B------:R-:W-:Y:S02]  /*00b0*/  UIADD3 UR6, UP0, UR4, 0xf0, URZ ;  /* 0x000000f004067890 */ /* 0x000fe4000ff1e03f */
[----:B------:R-:W-:Y:S02]  /*00c0*/  UIADD3 UR4, UP1, UR4, 0x1f0, URZ ;  /* 0x000001f004047890 */ /* 0x000fe4000ff3e03f */
[----:B------:R-:W-:Y:S02]  /*00d0*/  UIADD3.X UR7, URZ, UR5, URZ, UP0, !UPT ;  /* 0x000000053f077290 */ /* 0x000fe400087fe43f */
[----:B------:R-:W-:-:S07]  /*00e0*/  UIADD3.X UR5, URZ, UR5, URZ, UP1, !UPT ;  /* 0x000000053f057290 */ /* 0x000fce0008ffe43f */
[----:B------:R0:W-:Y:S02]  /*00f0*/  UTMACCTL.PF [UR6] ;  /* 0x00000000060079b9 */ /* 0x0001e40008040000 */
[----:B------:R0:W-:Y:S02]  /*0100*/  UTMACCTL.PF [UR4] ;  /* 0x00000000040079b9 */ /* 0x0001e40008040000 */
[----:B0-----:R-:W-:Y:S01]  /*0110*/  NOP ;  /* 0x0000000000007918 */ /* 0x001fe20000000000 */
.L_x_1:
[----:B------:R-:W-:Y:S05]  /*0120*/  BSYNC B0 ;  /* 0x0000000000007941 */ /* 0x000fea0003800000 */
.L_x_0:
[----:B------:R-:W0:Y:S02]  /*0130*/  SHFL.IDX PT, R3, R0, RZ, 0x1f ;  /* 0x00001fff00037589 */ /* 0x000e2400000e0000 */
[----:B0-----:R-:W-:-:S13]  /*0140*/  ISETP.NE.AND P0, PT, R3, RZ, PT ;  /* 0x000000ff0300720c */ /* 0x001fda0003f05270 */
[----:B------:R-:W-:Y:S05]  /*0150*/  @P0 BRA `(.L_x_2) ;  /* 0x0000000000480947 */ /* 0x000fea0003800000 */
[----:B------:R-:W0:Y:S01]  /*0160*/  S2UR UR8, SR_CgaCtaId ;  /* 0x00000000000879c3 */ /* 0x000e220000008800 */
[----:B------:R-:W-:Y:S01]  /*0170*/  UMOV UR4, 0x400 ;  /* 0x0000040000047882 */ /* 0x000fe20000000000 */
[----:B------:R-:W-:Y:S01]  /*0180*/  UMOV UR5, 0x1 ;  /* 0x0000000100057882 */ /* 0x000fe20000000000 */
[----:B------:R-:W-:Y:S01]  /*0190*/  UMOV UR6, 0xa ;  /* 0x0000000a00067882 */ /* 0x000fe20000000000 */
[----:B------:R-:W-:Y:S01]  /*01a0*/  ELECT P0, URZ, PT ;  /* 0x00000000003f782f */ /* 0x000fe20003800000 */
[----:B------:R-:W-:-:S04]  /*01b0*/  UIADD3 UR6, -UR6, 0x100000, URZ ;  /* 0x0010000006067890 */ /* 0x000fc8000fffe13f */
[----:B------:R-:W-:Y:S02]  /*01c0*/  USHF.L.U32 UR7, UR6, 0xb, URZ ;  /* 0x0000000b06077899 */ /* 0x000fe4000800063f */
[----:B------:R-:W-:Y:S02]  /*01d0*/  USHF.L.U32 UR6, UR6, 0x1, URZ ;  /* 0x0000000106067899 */ /* 0x000fe4000800063f */
[----:B0-----:R-:W-:Y:S02]  /*01e0*/  ULEA UR8, UR8, UR4, 0x18 ;  /* 0x0000000408087291 */ /* 0x001fe4000f8ec03f */
[----:B------:R-:W-:-:S04]  /*01f0*/  UIADD3 UR4, -UR5, 0x100000, URZ ;  /* 0x0010000005047890 */ /* 0x000fc8000fffe13f */
[----:B------:R-:W-:Y:S02]  /*0200*/  USHF.L.U32 UR5, UR4, 0xb, URZ ;  /* 0x0000000b04057899 */ /* 0x000fe4000800063f */
[----:B------:R-:W-:Y:S01]  /*0210*/  USHF.L.U32 UR4, UR4, 0x1, URZ ;  /* 0x0000000104047899 */ /* 0x000fe2000800063f */
[----:B------:R-:W0:Y:S11]  /*0220*/  FENCE.VIEW.ASYNC.S ;  /* 0x00000000000073c6 */ /* 0x000e360000000000 */
[----:B0-----:R0:W1:Y:S01]  /*0230*/  SYNCS.EXCH.64 URZ, [UR8], UR4 ;  /* 0x00000004083f75b2 */ /* 0x0010620008000100 */
[----:B------:R0:W2:Y:S01]  /*0240*/  SYNCS.EXCH.64 URZ, [UR8+0x10], UR6 ;  /* 0x00001006083f75b2 */ /* 0x0000a20008000100 */
[----:B------:R0:W3:Y:S01]  /*0250*/  SYNCS.EXCH.64 URZ, [UR8+0x8], UR4 ;  /* 0x00000804083f75b2 */ /* 0x0000e20008000100 */
[----:B------:R0:W4:Y:S01]  /*0260*/  SYNCS.EXCH.64 URZ, [UR8+0x18], UR6 ;  /* 0x00001806083f75b2 */ /* 0x0001220008000100 */
[----:B------:R-:W-:Y:S01]  /*0270*/  NOP ;  /* 0x0000000000007918 */ /* 0x000fe20000000000 */
.L_x_2:
[----:B------:R-:W-:Y:S01]  /*0280*/  SHF.R.S32.HI R7, RZ, 0x1f, R18 ;  /* 0x0000001fff077819 */ /* 0x000fe20000011412 */
[----:B------:R-:W5:Y:S01]  /*0290*/  SHFL.IDX PT, R0, R0, RZ, 0x1f ;  /* 0x00001fff00007589 */ /* 0x000f6200000e0000 */
[----:B0-----:R-:W0:Y:S01]  /*02a0*/  S2UR UR8, SR_CTAID.X ;  /* 0x00000000000879c3 */ /* 0x001e220000002500 */
[----:B------:R-:W-:Y:S02]  /*02b0*/  ELECT P0, URZ, PT ;  /* 0x00000000003f782f */ /* 0x000fe40003800000 */
[----:B------:R-:W-:Y:S01]  /*02c0*/  LEA.HI R7, R7, R18, RZ, 0x7 ;  /* 0x0000001207077211 */ /* 0x000fe200078f38ff */
[----:B------:R-:W1:Y:S01]  /*02d0*/  S2R R4, SR_CTAID.Y ;  /* 0x0000000000047919 */ /* 0x000e620000002600 */
[----:B------:R-:W-:Y:S01]  /*02e0*/  SHF.R.S32.HI R8, RZ, 0x1f, R3 ;  /* 0x0000001fff087819 */ /* 0x000fe20000011403 */
[----:B------:R-:W-:Y:S01]  /*02f0*/  ULDC UR4, c[0x0][0x150] ;  /* 0x0000540000047ab9 */ /* 0x000fe20000000800 */
[----:B------:R-:W-:Y:S01]  /*0300*/  LOP3.LUT R7, R7, 0xffffff80, RZ, 0xc0, !PT ;  /* 0xffffff8007077812 */ /* 0x000fe200078ec0ff */
[----:B------:R-:W-:Y:S01]  /*0310*/  NOP ;  /* 0x0000000000007918 */ /* 0x000fe20000000000 */
[----:B------:R-:W-:Y:S01]  /*0320*/  LEA.HI R8, R8, R3, RZ, 0x2 ;  /* 0x0000000308087211 */ /* 0x000fe200078f10ff */
[----:B------:R-:W2:Y:S01]  /*0330*/  LDC R10, c[0x0][0x144] ;  /* 0x00005100ff0a7b82 */ /* 0x000ea20000000800 */
[----:B------:R-:W-:Y:S01]  /*0340*/  NOP ;  /* 0x0000000000007918 */ /* 0x000fe20000000000 */
[----:B------:R-:W-:Y:S01]  /*0350*/  IMAD.IADD R6, R18, 0x1, -R7 ;  /* 0x0000000112067824 */ /* 0x000fe200078e0a07 */
[----:B------:R-:W-:Y:S01]  /*0360*/  LOP3.LUT R8, R8, 0x3ffffffc, RZ, 0xc0, !PT ;  /* 0x3ffffffc08087812 */ /* 0x000fe200078ec0ff */
[----:B------:R-:W-:Y:S01]  /*0370*/  IMAD.MOV.U32 R22, RZ, RZ, 0x1 ;  /* 0x00000001ff167424 */ /* 0x000fe200078e00ff */
[----:B------:R-:W-:-:S02]  /*0380*/  ISETP.NE.AND P3, PT, R5, RZ, PT ;  /* 0x000000ff0500720c */ /* 0x000fc40003f65270 */
[----:B------:R-:W-:Y:S01]  /*0390*/  SHF.R.S32.HI R7, RZ, 0x1f, R6 ;  /* 0x0000001fff077819 */ /* 0x000fe20000011406 */
[----:B------:R-:W-:Y:S01]  /*03a0*/  IMAD.IADD R8, R3, 0x1, -R8 ;  /* 0x0000000103087824 */ /* 0x000fe200078e0a08 */
[----:B------:R-:W3:Y:S02]  /*03b0*/  LDC R12, c[0x0][0x140] ;  /* 0x00005000ff0c7b82 */ /* 0x000ee40000000800 */
[----:B------:R-:W-:Y:S02]  /*03c0*/  LEA.HI R7, R7, R6, RZ, 0x3 ;  /* 0x0000000607077211 */ /* 0x000fe400078f18ff */
[----:B-----5:R-:W-:Y:S02]  /*03d0*/  ISETP.NE.OR P0, PT, R0, RZ, !P0 ;  /* 0x000000ff0000720c */ /* 0x020fe40004705670 */
[--C-:B------:R-:W-:Y:S02]  /*03e0*/  SHF.R.S32.HI R0, RZ, 0x3, R7.reuse ;  /* 0x00000003ff007819 */ /* 0x100fe40000011407 */
[----:B------:R-:W-:-:S02]  /*03f0*/  SHF.R.S32.HI R7, RZ, 0x1f, R7 ;  /* 0x0000001fff077819 */ /* 0x000fc40000011407 */
[----:B0-----:R-:W-:Y:S02]  /*0400*/  I2FP.F32.U32 R9, UR8 ;  /* 0x0000000800097c45 */ /* 0x001fe40008201000 */
[----:B------:R-:W-:-:S03]  /*0410*/  LEA.HI R7, R7, R0, RZ, 0x2 ;  /* 0x0000000007077211 */ /* 0x000fc600078f10ff */
[----:B------:R-:W-:Y:S01]  /*0420*/  FMUL R9, R9, UR4 ;  /* 0x0000000409097c20 */ /* 0x000fe20008400000 */
[----:B------:R-:W-:Y:S01]  /*0430*/  LOP3.LUT R7, R7, 0xfffffffc, RZ, 0xc0, !PT ;  /* 0xfffffffc07077812 */ /* 0x000fe200078ec0ff */
[----:B------:R-:W-:Y:S01]  /*0440*/  VOTEU.ALL UP0, P0 ;  /* 0x00000000003f7886 */ /* 0x000fe20000000000 */
[----:B-1----:R-:W-:Y:S01]  /*0450*/  I2FP.F32.U32 R11, R4 ;  /* 0x00000004000b7245 */ /* 0x002fe20000201000 */
[----:B------:R-:W-:Y:S01]  /*0460*/  ULDC UR4, c[0x0][0x154] ;  /* 0x0000550000047ab9 */ /* 0x000fe20000000800 */
[----:B------:R-:W-:Y:S01]  /*0470*/  VOTEU.ALL UP1, P0 ;  /* 0x00000000003f7886 */ /* 0x000fe20000020000 */
[----:B------:R-:W-:Y:S01]  /*0480*/  IMAD.IADD R7, R0, 0x1, -R7 ;  /* 0x0000000100077824 */ /* 0x000fe200078e0a07 */
[----:B------:R-:W0:Y:S01]  /*0490*/  F2I.U32.TRUNC.NTZ R9, R9 ;  /* 0x0000000900097305 */ /* 0x000e22000020f000 */
[----:B------:R-:W1:Y:S01]  /*04a0*/  @!UP0 S2UR UR7, SR_CgaCtaId ;  /* 0x00000000000789c3 */ /* 0x000e620000008800 */
[----:B------:R-:W-:Y:S01]  /*04b0*/  @!UP0 UMOV UR6, 0x400 ;  /* 0x0000040000068882 */ /* 0x000fe20000000000 */
[----:B------:R-:W-:Y:S01]  /*04c0*/  IMAD R8, R8, 0x4, R7 ;  /* 0x0000000408087824 */ /* 0x000fe200078e0207 */
[----:B---3--:R-:W-:-:S04]  /*04d0*/  ISETP.EQ.U32.AND P2, PT, R12, 0x1, PT ;  /* 0x000000010c00780c */ /* 0x008fc80003f42070 */
[----:B------:R-:W-:-:S04]  /*04e0*/  SHF.R.S32.HI R3, RZ, 0x1f, R8 ;  /* 0x0000001fff037819 */ /* 0x000fc80000011408 */
[----:B------:R-:W-:Y:S01]  /*04f0*/  LEA.HI R0, R3, R8, RZ, 0x2 ;  /* 0x0000000803007211 */ /* 0x000fe200078f10ff */
[----:B0-----:R-:W-:-:S03]  /*0500*/  IMAD.MOV R7, RZ, RZ, -R9 ;  /* 0x000000ffff077224 */ /* 0x001fc600078e0a09 */
[----:B------:R-:W-:Y:S01]  /*0510*/  LOP3.LUT R9, R0, 0xfffffffc, RZ, 0xc0, !PT ;  /* 0xfffffffc00097812 */ /* 0x000fe200078ec0ff */
[----:B--2---:R-:W-:Y:S02]  /*0520*/  IMAD R3, R10, R7, UR8 ;  /* 0x000000080a037e24 */ /* 0x004fe4000f8e0207 */
[----:B------:R-:W-:Y:S02]  /*0530*/  FMUL R10, R11, UR4 ;  /* 0x000000040b0a7c20 */ /* 0x000fe40008400000 */
[C---:B------:R-:W-:Y:S01]  /*0540*/  IMAD.IADD R0, R8.reuse, 0x1, -R9 ;  /* 0x0000000108007824 */ /* 0x040fe200078e0a09 */
[----:B------:R-:W0:Y:S01]  /*0550*/  LDC R7, c[0x0][0x148] ;  /* 0x00005200ff077b82 */ /* 0x000e220000000800 */
[----:B------:R-:W-:Y:S01]  /*0560*/  SHF.R.S32.HI R9, RZ, 0x1f, R2 ;  /* 0x0000001fff097819 */ /* 0x000fe20000011402 */
[----:B------:R-:W-:Y:S01]  /*0570*/  IMAD.SHL.U32 R11, R8, 0x4, RZ ;  /* 0x00000004080b7824 */ /* 0x000fe200078e00ff */
[----:B------:R-:W-:Y:S01]  /*0580*/  UMOV UR4, 0x20 ;  /* 0x0000002000047882 */ /* 0x000fe20000000000 */
[----:B------:R-:W-:Y:S01]  /*0590*/  ISETP.NE.AND P4, PT, R0, R3, PT ;  /* 0x000000030000720c */ /* 0x000fe20003f85270 */
[----:B------:R-:W2:Y:S01]  /*05a0*/  F2I.U32.TRUNC.NTZ R10, R10 ;  /* 0x0000000a000a7305 */ /* 0x000ea2000020f000 */
[----:B------:R-:W-:Y:S01]  /*05b0*/  LEA.HI R9, R9, R2, RZ, 0x2 ;  /* 0x0000000209097211 */ /* 0x000fe200078f10ff */
[----:B------:R-:W-:-:S04]  /*05c0*/  @!UP0 UIADD3 UR4, -UR4, 0x100000, URZ ;  /* 0x0010000004048890 */ /* 0x000fc8000fffe13f */
[----:B------:R-:W-:Y:S02]  /*05d0*/  @!UP0 USHF.L.U32 UR5, UR4, 0xb, URZ ;  /* 0x0000000b04058899 */ /* 0x000fe4000800063f */
[----:B------:R-:W-:Y:S01]  /*05e0*/  @!UP0 USHF.L.U32 UR4, UR4, 0x1, URZ ;  /* 0x0000000104048899 */ /* 0x000fe2000800063f */
[----:B------:R-:W-:Y:S01]  /*05f0*/  LOP3.LUT R152, R8, 0xc, R11, 0x78, !PT ;  /* 0x0000000c08987812 */ /* 0x000fe200078e780b */
[----:B-1----:R-:W-:Y:S01]  /*0600*/  @!UP0 ULEA UR6, UR7, UR6, 0x18 ;  /* 0x0000000607068291 */ /* 0x002fe2000f8ec03f */
[----:B------:R-:W-:Y:S01]  /*0610*/  LOP3.LUT R9, R9, 0xfffffffc, RZ, 0xc0, !PT ;  /* 0xfffffffc09097812 */ /* 0x000fe200078ec0ff */
[----:B------:R-:W-:Y:S01]  /*0620*/  VOTEU.ALL UP0, P0 ;  /* 0x00000000003f7886 */ /* 0x000fe20000000000 */
[----:B------:R-:W-:Y:S01]  /*0630*/  LOP3.LUT P0, RZ, R6, 0x7, RZ, 0xc0, !PT ;  /* 0x0000000706ff7812 */ /* 0x000fe2000780c0ff */
[----:B------:R-:W-:Y:S02]  /*0640*/  VIADD R6, R5, 0xffffffff ;  /* 0xffffffff05067836 */ /* 0x000fe40000000000 */
[----:B------:R-:W-:Y:S01]  /*0650*/  IMAD.IADD R0, R2, 0x1, -R9 ;  /* 0x0000000102007824 */ /* 0x000fe200078e0a09 */
[----:B------:R-:W-:-:S02]  /*0660*/  ISETP.LT.U32.AND P0, PT, R152, 0x8, !P0 ;  /* 0x000000089800780c */ /* 0x000fc40004701070 */
[----:B------:R-:W-:Y:S01]  /*0670*/  @P4 SHF.R.S32.HI R9, RZ, 0x1f, R152 ;  /* 0x0000001fff094819 */ /* 0x000fe20000011498 */
[----:B--2---:R-:W-:Y:S01]  /*0680*/  IMAD.MOV R20, RZ, RZ, -R10 ;  /* 0x000000ffff147224 */ /* 0x004fe200078e0a0a */
[C---:B------:R-:W-:Y:S01]  /*0690*/  ISETP.NE.AND P1, PT, R0.reuse, 0x3, PT ;  /* 0x000000030000780c */ /* 0x040fe20003f25270 */
[----:B------:R-:W1:Y:S02]  /*06a0*/  FENCE.VIEW.ASYNC.S ;  /* 0x00000000000073c6 */ /* 0x000e640000000000 */
[----:B-1----:R1:W2:Y:S01]  /*06b0*/  @!UP0 SYNCS.EXCH.64 URZ, [UR6+0x30], UR4 ;  /* 0x00003004063f85b2 */ /* 0x0022a20008000100 */
[----:B------:R-:W-:Y:S01]  /*06c0*/  @P4 LEA.HI R9, R9, R152, RZ, 0x2 ;  /* 0x0000009809094211 */ /* 0x000fe200078f10ff */
[----:B0-----:R-:W-:Y:S01]  /*06d0*/  IMAD R2, R7, R20, R4 ;  /* 0x0000001407027224 */ /* 0x001fe200078e0204 */
[----:B------:R-:W-:Y:S02]  /*06e0*/  ISETP.EQ.OR P1, PT, R0, RZ, !P1 ;  /* 0x000000ff0000720c */ /* 0x000fe40004f22670 */
[----:B------:R-:W-:-:S02]  /*06f0*/  @P4 SHF.R.S32.HI R9, RZ, 0x2, R9 ;  /* 0x00000002ff094819 */ /* 0x000fc40000011409 */
[----:B------:R-:W-:Y:S02]  /*0700*/  ISETP.EQ.AND P1, PT, R5, RZ, P1 ;  /* 0x000000ff0500720c */ /* 0x000fe40000f22270 */
[----:B------:R-:W-:Y:S02]  /*0710*/  @P4 ISETP.NE.AND P5, PT, R9, R2, PT ;  /* 0x000000020900420c */ /* 0x000fe40003fa5270 */
[----:B------:R-:W-:Y:S02]  /*0720*/  ISETP.GE.U32.AND P6, PT, R6, 0x2, PT ;  /* 0x000000020600780c */ /* 0x000fe40003fc6070 */
[----:B------:R-:W-:Y:S02]  /*0730*/  SEL R9, RZ, 0x1, !P0 ;  /* 0x00000001ff097807 */ /* 0x000fe40004000000 */
[----:B------:R-:W-:Y:S01]  /*0740*/  @P4 SEL R22, RZ, 0x1, P5 ;  /* 0x00000001ff164807 */ /* 0x000fe20002800000 */
[----:B------:R1:W0:Y:S01]  /*0750*/  @!UP1 SYNCS.EXCH.64 URZ, [UR6+0x38], UR4 ;  /* 0x00003804063f95b2 */ /* 0x0002220008000100 */
[----:B------:R-:W-:Y:S01]  /*0760*/  SEL R19, RZ, 0x1, !P1 ;  /* 0x00000001ff137807 */ /* 0x000fe20004800000 */
[----:B------:R-:W-:Y:S01]  /*0770*/  NOP ;  /* 0x0000000000007918 */ /* 0x000fe20000000000 */
[----:B------:R-:W-:-:S02]  /*0780*/  LOP3.LUT R22, R22, R9, RZ, 0xc0, !PT ;  /* 0x0000000916167212 */ /* 0x000fc400078ec0ff */
[----:B------:R-:W-:Y:S01]  /*0790*/  SEL R19, R19, 0x2, P6 ;  /* 0x0000000213137807 */ /* 0x000fe20003000000 */
[----:B-12---:R-:W-:Y:S06]  /*07a0*/  @!P2 BRA `(.L_x_3) ;  /* 0x000000000008a947 */ /* 0x006fec0003800000 */
[----:B0---4-:R-:W-:Y:S01]  /*07b0*/  UCGABAR_ARV ;  /* 0x00000000000079c7 */ /* 0x011fe20008000000 */
[----:B------:R-:W-:Y:S05]  /*07c0*/  BRA `(.L_x_4) ;  /* 0x0000000000047947 */ /* 0x000fea0003800000 */
.L_x_3:
[----:B0---4-:R-:W-:Y:S01]  /*07d0*/  NOP ;  /* 0x0000000000007918 */ /* 0x011fe20000000000 */
.L_x_4:
[----:B------:R-:W0:Y:S01]  /*07e0*/  LDC R2, c[0x0][0x65c] ;  /* 0x00019700ff027b82 */ /* 0x000e220000000800 */
[----:B------:R-:W-:Y:S02]  /*07f0*/  IMAD.U32 R8, RZ, RZ, UR8 ;  /* 0x00000008ff087e24 */ /* 0x000fe4000f8e00ff */
[----:B------:R-:W-:Y:S01]  /*0800*/  IMAD.MOV.U32 R9, RZ, RZ, RZ ;  /* 0x000000ffff097224 */ /* 0x000fe200078e00ff */
[----:B0-----:R-:W-:-:S04]  /*0810*/  ISETP.NE.AND P1, PT, R2, 0x1, PT ;  /* 0x000000010200780c */ /* 0x001fc80003f25270 */
[----:B------:R-:W-:-:S09]  /*0820*/  P2R R5, PR, RZ, 0x2 ;  /* 0x00000002ff057803 */ /* 0x000fd20000000000 */
[----:B------:R-:W0:Y:S01]  /*0830*/  @P1 LDC R17, c[0x0][0x10] ;  /* 0x00000400ff111b82 */ /* 0x000e220000000800 */
[----:B------:R-:W-:Y:S02]  /*0840*/  @P1 IMAD.MOV.U32 R5, RZ, RZ, RZ ;  /* 0x000000ffff051224 */ /* 0x000fe400078e00ff */
[----:B------:R-:W-:-:S05]  /*0850*/  @P1 IMAD.MOV.U32 R13, RZ, RZ, RZ ;  /* 0x000000ffff0d1224 */ /* 0x000fca00078e00ff */
[----:B------:R-:W1:Y:S01]  /*0860*/  @!P1 LDC R11, c[0x0][0xc] ;  /* 0x00000300ff0b9b82 */ /* 0x000e620000000800 */
[----:B0-----:R-:W-:-:S04]  /*0870*/  @P1 IMAD.WIDE.U32 R16, R17, UR8, R4 ;  /* 0x0000000811101c25 */ /* 0x001fc8000f8e0004 */
[----:B------:R-:W-:Y:S02]  /*0880*/  @P1 IMAD.IADD R17, R17, 0x1, R13 ;  /* 0x0000000111111824 */ /* 0x000fe400078e020d */
[----:B-1----:R-:W-:-:S04]  /*0890*/  @!P1 IMAD.WIDE.U32 R8, R4, R11, R8 ;  /* 0x0000000b04089225 */ /* 0x002fc800078e0008 */
[----:B------:R-:W-:Y:S02]  /*08a0*/  @!P1 IMAD.MOV.U32 R16, RZ, RZ, R8 ;  /* 0x000000ffff109224 */ /* 0x000fe400078e0008 */
[----:B------:R-:W-:Y:S01]  /*08b0*/  @!P1 IMAD.MOV.U32 R17, RZ, RZ, R9 ;  /* 0x000000ffff119224 */ /* 0x000fe200078e0009 */
[----:B------:R-:W-:Y:S06]  /*08c0*/  @!P2 BRA `(.L_x_5) ;  /* 0x00000000000ca947 */ /* 0x000fec0003800000 */
[----:B------:R-:W-:Y:S01]  /*08d0*/  UCGABAR_WAIT ;  /* 0x0000000000007dc7 */ /* 0x000fe20008000000 */
[----:B------:R-:W-:Y:S01]  /*08e0*/  CCTL.IVALL ;  /* 0x00000000ff00798f */ /* 0x000fe20002000000 */
[----:B------:R-:W-:Y:S05]  /*08f0*/  BRA `(.L_x_6) ;  /* 0x0000000000047947 */ /* 0x000fea0003800000 */
.L_x_5:
[----:B------:R-:W-:Y:S06]  /*0900*/  BAR.SYNC.DEFER_BLOCKING 0x0 ;  /* 0x0000000000007b1d */ /* 0x000fec0000010000 */
.L_x_6:
[----:B------:R-:W-:Y:S05]  /*0910*/  @!P3 BRA `(.L_x_7) ;  /* 0x00000084005cb947 */ /* 0x000fea0003800000 */
[----:B------:R-:W-:-:S13]  /*0920*/  ISETP.GT.U32.AND P0, PT, R6, 0x1, PT ;  /* 0x000000010600780c */ /* 0x000fda0003f04070 */
[----:B------:R-:W-:Y:S05]  /*0930*/  @P0 EXIT ;  /* 0x000000000000094d */ /* 0x000fea0003800000 */
[----:B------:R-:W-:Y:S01]  /*0940*/  ULDC.64 UR4, c[0x0][0x650] ;  /* 0x0001940000047ab9 */ /* 0x000fe20000000a00 */
[----:B------:R-:W-:Y:S01]  /*0950*/  PRMT R0, RZ, 0x7610, R0 ;  /* 0x00007610ff007816 */ /* 0x000fe20000000000 */
[----:B------:R-:W-:Y:S01]  /*0960*/  IMAD.MOV.U32 R154, RZ, RZ, -0x1 ;  /* 0xffffffffff9a7424 */ /* 0x000fe200078e00ff */
[----:B------:R-:W-:Y:S01]  /*0970*/  ISETP.GE.U32.AND P0, PT, R16, UR4, PT ;  /* 0x0000000410007c0c */ /* 0x000fe2000bf06070 */
[----:B------:R-:W-:Y:S02]  /*0980*/  IMAD.MOV.U32 R153, RZ, RZ, -0x1 ;  /* 0xffffffffff997424 */ /* 0x000fe400078e00ff */
[----:B------:R-:W-:Y:S01]  /*0990*/  IMAD.MOV.U32 R23, RZ, RZ, -0x1 ;  /* 0xffffffffff177424 */ /* 0x000fe200078e00ff */
[----:B------:R-:W-:-:S13]  /*09a0*/  ISETP.GE.U32.AND.EX P0, PT, R17, UR5, PT, P0 ;  /* 0x0000000511007c0c */ /* 0x000fda000bf06100 */
[----:B------:R-:W-:Y:S05]  /*09b0*/  @P0 BRA `(.L_x_8) ;  /* 0x00000004002c0947 */ /* 0x000fea0003800000 */
[----:B------:R-:W0:Y:S01]  /*09c0*/  LDC.64 R24, c[0x0][0x628] ;  /* 0x00018a00ff187b82 */ /* 0x000e220000000a00 */
[----:B------:R-:W-:Y:S02]  /*09d0*/  IMAD.MOV.U32 R8, RZ, RZ, R16 ;  /* 0x000000ffff087224 */ /* 0x000fe400078e0010 */
[----:B------:R-:W-:-:S05]  /*09e0*/  IMAD.MOV.U32 R9, RZ, RZ, R17 ;  /* 0x000000ffff097224 */ /* 0x000fca00078e0011 */
[----:B------:R-:W1:Y:S08]  /*09f0*/  LDC R0, c[0x0][0x630] ;  /* 0x00018c00ff007b82 */ /* 0x000e700000000800 */
[----:B------:R-:W2:Y:S01]  /*0a00*/  LDC.64 R26, c[0x0][0x620] ;  /* 0x00018800ff1a7b82 */ /* 0x000ea20000000a00 */
[----:B0-----:R-:W-:-:S04]  /*0a10*/  ISETP.NE.U32.AND P0, PT, R24, RZ, PT ;  /* 0x000000ff1800720c */ /* 0x001fc80003f05070 */
[----:B------:R-:W-:-:S13]  /*0a20*/  ISETP.NE.AND.EX P0, PT, R25, RZ, PT, P0 ;  /* 0x000000ff1900720c */ /* 0x000fda0003f05300 */
[----:B-12---:R-:W-:Y:S05]  /*0a30*/  @!P0 BRA `(.L_x_9) ;  /* 0x0000000000288947 */ /* 0x006fea0003800000 */
[----:B------:R-:W0:Y:S02]  /*0a40*/  LDC R13, c[0x0][0x634] ;  /* 0x00018d00ff0d7b82 */ /* 0x000e240000000800 */
[----:B0-----:R-:W-:-:S05]  /*0a50*/  IADD3 R13, P0, R16, R13, RZ ;  /* 0x0000000d100d7210 */ /* 0x001fca0007f1e0ff */
[----:B------:R-:W-:-:S04]  /*0a60*/  IMAD.X R15, RZ, RZ, R17, P0 ;  /* 0x000000ffff0f7224 */ /* 0x000fc800000e0611 */
[----:B------:R-:W-:-:S04]  /*0a70*/  IMAD.WIDE.U32 R8, R15, R24, RZ ;  /* 0x000000180f087225 */ /* 0x000fc800078e00ff */
[----:B------:R-:W-:-:S04]  /*0a80*/  IMAD.WIDE.U32 R10, P0, R13, R25, R8 ;  /* 0x000000190d0a7225 */ /* 0x000fc80007800008 */
[----:B------:R-:W-:-:S04]  /*0a90*/  IMAD.WIDE.U32 R8, R13, R24, RZ ;  /* 0x000000180d087225 */ /* 0x000fc800078e00ff */
[----:B------:R-:W-:Y:S01]  /*0aa0*/  IMAD.X R13, RZ, RZ, RZ, P0 ;  /* 0x000000ffff0d7224 */ /* 0x000fe200000e06ff */
[----:B------:R-:W-:Y:S01]  /*0ab0*/  IADD3 RZ, P0, R9, R10, RZ ;  /* 0x0000000a09ff7210 */ /* 0x000fe20007f1e0ff */
[----:B------:R-:W-:-:S04]  /*0ac0*/  IMAD.MOV.U32 R12, RZ, RZ, R11 ;  /* 0x000000ffff0c7224 */ /* 0x000fc800078e000b */
[----:B------:R-:W-:-:S08]  /*0ad0*/  IMAD.WIDE.U32.X R8, R15, R25, R12, P0 ;  /* 0x000000190f087225 */ /* 0x000fd000000e040c */
.L_x_9:
[----:B------:R-:W0:Y:S01]  /*0ae0*/  LDC.64 R24, c[0x0][0x640] ;  /* 0x00019000ff187b82 */ /* 0x000e220000000a00 */
[--C-:B------:R-:W-:Y:S01]  /*0af0*/  SHF.R.U64 R28, R8, R0, R9.reuse ;  /* 0x00000000081c7219 */ /* 0x100fe20000001209 */
[----:B------:R-:W-:Y:S01]  /*0b00*/  IMAD R30, R7, R20, R4 ;  /* 0x00000014071e7224 */ /* 0x000fe200078e0204 */
[----:B------:R-:W-:Y:S01]  /*0b10*/  SHF.R.U32.HI R0, RZ, R0, R9 ;  /* 0x00000000ff007219 */ /* 0x000fe20000011609 */
[----:B------:R-:W-:Y:S01]  /*0b20*/  IMAD.MOV.U32 R21, RZ, RZ, 0x1 ;  /* 0x00000001ff157424 */ /* 0x000fe200078e00ff */
[----:B------:R-:W-:-:S03]  /*0b30*/  IADD3 R5, P0, RZ, -R28, RZ ;  /* 0x8000001cff057210 */ /* 0x000fc60007f1e0ff */
[----:B------:R-:W1:Y:S02]  /*0b40*/  LDC R6, c[0x0][0x618] ;  /* 0x00018600ff067b82 */ /* 0x000e640000000800 */
[----:B------:R-:W-:-:S04]  /*0b50*/  IMAD.X R9, RZ, RZ, ~R0, P0 ;  /* 0x000000ffff097224 */ /* 0x000fc800000e0e00 */
[-C--:B------:R-:W-:Y:S02]  /*0b60*/  IMAD R0, R9, R26.reuse, RZ ;  /* 0x0000001a09007224 */ /* 0x080fe400078e02ff */
[----:B------:R-:W2:Y:S01]  /*0b70*/  LDC R11, c[0x0][0x608] ;  /* 0x00018200ff0b7b82 */ /* 0x000ea20000000800 */
[----:B------:R-:W-:-:S04]  /*0b80*/  IMAD.WIDE.U32 R8, R5, R26, R16 ;  /* 0x0000001a05087225 */ /* 0x000fc800078e0010 */
[----:B------:R-:W-:-:S03]  /*0b90*/  IMAD R5, R5, R27, R0 ;  /* 0x0000001b05057224 */ /* 0x000fc600078e0200 */
[----:B------:R-:W3:Y:S01]  /*0ba0*/  LDC R12, c[0x0][0x658] ;  /* 0x00019600ff0c7b82 */ /* 0x000ee20000000800 */
[----:B0-----:R-:W-:Y:S01]  /*0bb0*/  ISETP.NE.U32.AND P0, PT, R24, RZ, PT ;  /* 0x000000ff1800720c */ /* 0x001fe20003f05070 */
[----:B------:R-:W-:Y:S02]  /*0bc0*/  IMAD.IADD R5, R9, 0x1, R5 ;  /* 0x0000000109057824 */ /* 0x000fe400078e0205 */
[----:B------:R-:W-:Y:S01]  /*0bd0*/  IMAD.MOV.U32 R9, RZ, RZ, -0x1 ;  /* 0xffffffffff097424 */ /* 0x000fe200078e00ff */
[----:B------:R-:W-:-:S03]  /*0be0*/  ISETP.NE.AND.EX P0, PT, R25, RZ, PT, P0 ;  /* 0x000000ff1900720c */ /* 0x000fc60003f05300 */
[----:B------:R-:W0:Y:S01]  /*0bf0*/  LDC R15, c[0x0][0x600] ;  /* 0x00018000ff0f7b82 */ /* 0x000e220000000800 */
[-CC-:B-1----:R-:W-:Y:S02]  /*0c00*/  SHF.R.U64 R13, R8, R6.reuse, R5.reuse ;  /* 0x00000006080d7219 */ /* 0x182fe40000001205 */
[----:B------:R-:W-:-:S05]  /*0c10*/  SHF.R.U32.HI R0, RZ, R6, R5 ;  /* 0x00000006ff007219 */ /* 0x000fca0000011605 */
[----:B------:R-:W1:Y:S01]  /*0c20*/  LDC R14, c[0x0][0x648] ;  /* 0x00019200ff0e7b82 */ /* 0x000e620000000800 */
[-CC-:B--2---:R-:W-:Y:S02]  /*0c30*/  SHF.R.U64 R27, R13, R11.reuse, R0.reuse ;  /* 0x0000000b0d1b7219 */ /* 0x184fe40000001200 */
[----:B------:R-:W-:-:S05]  /*0c40*/  SHF.R.U32.HI R5, RZ, R11, R0 ;  /* 0x0000000bff057219 */ /* 0x000fca0000011600 */
[----:B------:R-:W2:Y:S01]  /*0c50*/  LDC R26, c[0x0][0x638] ;  /* 0x00018e00ff1a7b82 */ /* 0x000ea20000000800 */
[-CC-:B---3--:R-:W-:Y:S02]  /*0c60*/  SHF.R.U64 R20, R27, R12.reuse, R5.reuse ;  /* 0x0000000c1b147219 */ /* 0x188fe40000001205 */
[-C--:B------:R-:W-:Y:S02]  /*0c70*/  SHF.L.U32 R0, R9, R12.reuse, RZ ;  /* 0x0000000c09007219 */ /* 0x080fe400000006ff */
[----:B------:R-:W-:Y:S01]  /*0c80*/  SHF.R.U32.HI R5, RZ, R12, R5 ;  /* 0x0000000cff057219 */ /* 0x000fe20000011605 */
[----:B------:R-:W-:Y:S01]  /*0c90*/  IMAD.MOV.U32 R4, RZ, RZ, R20 ;  /* 0x000000ffff047224 */ /* 0x000fe200078e0014 */
[----:B------:R-:W-:Y:S01]  /*0ca0*/  LOP3.LUT R10, RZ, R0, RZ, 0x33, !PT ;  /* 0x00000000ff0a7212 */ /* 0x000fe200078e33ff */
[----:B------:R-:W3:Y:S01]  /*0cb0*/  LDC R23, c[0x0][0x610] ;  /* 0x00018400ff177b82 */ /* 0x000ee20000000800 */
[----:B------:R-:W-:Y:S05]  /*0cc0*/  @!P0 BRA `(.L_x_10) ;  /* 0x0000000000288947 */ /* 0x000fea0003800000 */
[----:B------:R-:W4:Y:S02]  /*0cd0*/  LDC R9, c[0x0][0x64c] ;  /* 0x00019300ff097b82 */ /* 0x000f240000000800 */
[----:B----4-:R-:W-:-:S05]  /*0ce0*/  IADD3 R9, P0, R20, R9, RZ ;  /* 0x0000000914097210 */ /* 0x010fca0007f1e0ff */
        /* <DEDUP_REMOVED lines=8> */
.L_x_10:
[----:B-1----:R-:W-:Y:S01]  /*0d70*/  SHF.R.U64 R4, R4, R14, R5 ;  /* 0x0000000e04047219 */ /* 0x002fe20000001205 */
[----:B0-----:R-:W-:Y:S01]  /*0d80*/  VIADD R6, R15, 0xffffffff ;  /* 0xffffffff0f067836 */ /* 0x001fe20000000000 */
[----:B------:R-:W-:Y:S02]  /*0d90*/  SHF.L.U32 R0, R21, R12, RZ ;  /* 0x0000000c15007219 */ /* 0x000fe400000006ff */
[----:B------:R-:W-:Y:S01]  /*0da0*/  LOP3.LUT R5, R27, R10, RZ, 0xc0, !PT ;  /* 0x0000000a1b057212 */ /* 0x000fe200078ec0ff */
[----:B------:R-:W-:Y:S01]  /*0db0*/  IMAD.MOV R7, RZ, RZ, -R4 ;  /* 0x000000ffff077224 */ /* 0x000fe200078e0a04 */
[----:B------:R-:W-:Y:S02]  /*0dc0*/  SEL R3, R3, R30, !P1 ;  /* 0x0000001e03037207 */ /* 0x000fe40004800000 */
[----:B------:R-:W-:Y:S01]  /*0dd0*/  LOP3.LUT R6, R13, R6, RZ, 0xc0, !PT ;  /* 0x000000060d067212 */ /* 0x000fe200078ec0ff */
[----:B------:R-:W-:Y:S02]  /*0de0*/  IMAD R4, R0, R4, R5 ;  /* 0x0000000400047224 */ /* 0x000fe400078e0205 */
[----:B--2---:R-:W-:-:S02]  /*0df0*/  IMAD R0, R7, R26, R20 ;  /* 0x0000001a07007224 */ /* 0x004fc400078e0214 */
[----:B---3--:R-:W-:Y:S02]  /*0e00*/  IMAD R3, R4, R23, R3 ;  /* 0x0000001704037224 */ /* 0x008fe400078e0203 */
[----:B------:R-:W-:Y:S02]  /*0e10*/  IMAD R154, R0, R15, R6 ;  /* 0x0000000f009a7224 */ /* 0x000fe400078e0206 */
[----:B------:R-:W-:Y:S02]  /*0e20*/  IMAD.MOV.U32 R4, RZ, RZ, 0x1 ;  /* 0x00000001ff047424 */ /* 0x000fe400078e00ff */
[----:B------:R-:W-:Y:S01]  /*0e30*/  IMAD.MOV.U32 R23, RZ, RZ, R28 ;  /* 0x000000ffff177224 */ /* 0x000fe200078e001c */
[----:B------:R-:W-:Y:S02]  /*0e40*/  SEL R153, R154, R3, !P1 ;  /* 0x000000039a997207 */ /* 0x000fe40004800000 */
[----:B------:R-:W-:Y:S02]  /*0e50*/  PRMT R0, R4, 0x7610, R0 ;  /* 0x0000761004007816 */ /* 0x000fe40000000000 */
[----:B------:R-:W-:-:S07]  /*0e60*/  SEL R154, R3, R154, !P1 ;  /* 0x0000009a039a7207 */ /* 0x000fce0004800000 */
.L_x_8:
[----:B------:R-:W-:-:S08]  /*0e70*/  NOP ;  /* 0x0000000000007918 */ /* 0x000fd00000000000 */
[----:B------:R-:W0:Y:S02]  /*0e80*/  USETMAXREG.TRY_ALLOC.CTAPOOL UP0, 0xe8 ;  /* 0x000000e8000079c8 */ /* 0x000e240008000600 */
[----:B0-----:R-:W-:-:S13]  /*0e90*/  PLOP3.LUT P0, PT, PT, PT, UP0, 0x80, 0x0 ;  /* 0x000000000000781c */ /* 0x001fda0003f0f008 */
[----:B------:R-:W-:Y:S05]  /*0ea0*/  @!P0 BRA `(.L_x_8) ;  /* 0xfffffffc00f08947 */ /* 0x000fea000383ffff */
[----:B------:R-:W-:Y:S01]  /*0eb0*/  ULDC.64 UR4, c[0x0][0x598] ;  /* 0x0001660000047ab9 */ /* 0x000fe20000000a00 */
[----:B------:R-:W-:Y:S01]  /*0ec0*/  ULDC.64 UR36, c[0x0][0x208] ;  /* 0x0000820000247ab9 */ /* 0x000fe20000000a00 */
[----:B------:R-:W-:-:S04]  /*0ed0*/  ISETP.NE.U32.AND P0, PT, RZ, UR4, PT ;  /* 0x00000004ff007c0c */ /* 0x000fc8000bf05070 */
[----:B------:R-:W-:-:S13]  /*0ee0*/  ISETP.NE.AND.EX P0, PT, RZ, UR5, PT, P0 ;  /* 0x00000005ff007c0c */ /* 0x000fda000bf05300 */
[----:B------:R-:W-:Y:S05]  /*0ef0*/  @!P0 BRA `(.L_x_11) ;  /* 0x00000000001c8947 */ /* 0x000fea0003800000 */
[----:B------:R-:W0:Y:S02]  /*0f00*/  LDC.64 R4, c[0x0][0x598] ;  /* 0x00016600ff047b82 */ /* 0x000e240000000a00 */
[----:B0-----:R-:W2:Y:S02]  /*0f10*/  LDG.E.64 R4, desc[UR36][R4.64] ;  /* 0x0000002404047981 */ /* 0x001ea4000c1e1b00 */
[----:B--2---:R-:W-:-:S04]  /*0f20*/  ISETP.NE.U32.AND P0, PT, R4, RZ, PT ;  /* 0x000000ff0400720c */ /* 0x004fc80003f05070 */
[----:B------:R-:W-:-:S13]  /*0f30*/  ISETP.NE.AND.EX P0, PT, R5, RZ, PT, P0 ;  /* 0x000000ff0500720c */ /* 0x000fda0003f05300 */
[----:B------:R-:W-:Y:S05]  /*0f40*/  @!P0 BRA `(.L_x_11) ;  /* 0x0000000000088947 */ /* 0x000fea0003800000 */
[----:B------:R0:W5:Y:S01]  /*0f50*/  LD.E R155, desc[UR36][R4.64] ;  /* 0x00000024049b7980 */ /* 0x000162000c101900 */
[----:B------:R-:W-:Y:S05]  /*0f60*/  BRA `(.L_x_12) ;  /* 0x0000000000247947 */ /* 0x000fea0003800000 */
.L_x_11:
[----:B------:R-:W-:Y:S02]  /*0f70*/  ULDC.64 UR4, c[0x0][0x588] ;  /* 0x0001620000047ab9 */ /* 0x000fe40000000a00 */
[----:B------:R-:W-:-:S04]  /*0f80*/  ISETP.NE.U32.AND P0, PT, RZ, UR4, PT ;  /* 0x00000004ff007c0c */ /* 0x000fc8000bf05070 */
[----:B------:R-:W-:-:S13]  /*0f90*/  ISETP.NE.AND.EX P0, PT, RZ, UR5, PT, P0 ;  /* 0x00000005ff007c0c */ /* 0x000fda000bf05300 */
[----:B------:R-:W-:Y:S05]  /*0fa0*/  @!P0 BRA `(.L_x_13) ;  /* 0x00000000000c8947 */ /* 0x000fea0003800000 */
[----:B------:R-:W0:Y:S02]  /*0fb0*/  LDC.64 R4, c[0x0][0x588] ;  /* 0x00016200ff047b82 */ /* 0x000e240000000a00 */
[----:B0-----:R1:W5:Y:S01]  /*0fc0*/  LDG.E R155, desc[UR36][R4.64] ;  /* 0x00000024049b7981 */ /* 0x001362000c1e1900 */
[----:B------:R-:W-:Y:S05]  /*0fd0*/  BRA `(.L_x_12) ;  /* 0x0000000000087947 */ /* 0x000fea0003800000 */
.L_x_13:
[----:B------:R-:W-:Y:S02]  /*0fe0*/  ULDC UR4, c[0x0][0x580] ;  /* 0x0001600000047ab9 */ /* 0x000fe40000000800 */
[----:B------:R-:W-:-:S07]  /*0ff0*/  IMAD.U32 R155, RZ, RZ, UR4 ;  /* 0x00000004ff9b7e24 */ /* 0x000fce000f8e00ff */
.L_x_12:
[----:B------:R-:W-:Y:S02]  /*1000*/  ULDC.64 UR4, c[0x0][0x5a0] ;  /* 0x0001680000047ab9 */ /* 0x000fe40000000a00 */
[----:B------:R-:W-:-:S04]  /*1010*/  ISETP.NE.U32.AND P0, PT, RZ, UR4, PT ;  /* 0x00000004ff007c0c */ /* 0x000fc8000bf05070 */
[----:B------:R-:W-:-:S13]  /*1020*/  ISETP.NE.AND.EX P0, PT, RZ, UR5, PT, P0 ;  /* 0x00000005ff007c0c */ /* 0x000fda000bf05300 */
[----:B------:R-:W-:Y:S05]  /*1030*/  @!P0 BRA `(.L_x_14) ;  /* 0x00000000001c8947 */ /* 0x000fea0003800000 */
[----:B01----:R-:W0:Y:S02]  /*1040*/  LDC.64 R4, c[0x0][0x5a0] ;  /* 0x00016800ff047b82 */ /* 0x003e240000000a00 */
[----:B0-----:R-:W2:Y:S02]  /*1050*/  LDG.E.64 R4, desc[UR36][R4.64] ;  /* 0x0000002404047981 */ /* 0x001ea4000c1e1b00 */
[----:B--2---:R-:W-:-:S04]  /*1060*/  ISETP.NE.U32.AND P0, PT, R4, RZ, PT ;  /* 0x000000ff0400720c */ /* 0x004fc80003f05070 */
[----:B------:R-:W-:-:S13]  /*1070*/  ISETP.NE.AND.EX P0, PT, R5, RZ, PT, P0 ;  /* 0x000000ff0500720c */ /* 0x000fda0003f05300 */
[----:B------:R-:W-:Y:S05]  /*1080*/  @!P0 BRA `(.L_x_14) ;  /* 0x0000000000088947 */ /* 0x000fea0003800000 */
[----:B------:R0:W5:Y:S01]  /*1090*/  LD.E R156, desc[UR36][R4.64] ;  /* 0x00000024049c7980 */ /* 0x000162000c101900 */
[----:B------:R-:W-:Y:S05]  /*10a0*/  BRA `(.L_x_15) ;  /* 0x0000000000247947 */ /* 0x000fea0003800000 */
.L_x_14:
[----:B------:R-:W-:Y:S02]  /*10b0*/  ULDC.64 UR4, c[0x0][0x590] ;  /* 0x0001640000047ab9 */ /* 0x000fe40000000a00 */
[----:B------:R-:W-:-:S04]  /*10c0*/  ISETP.NE.U32.AND P0, PT, RZ, UR4, PT ;  /* 0x00000004ff007c0c */ /* 0x000fc8000bf05070 */
[----:B------:R-:W-:-:S13]  /*10d0*/  ISETP.NE.AND.EX P0, PT, RZ, UR5, PT, P0 ;  /* 0x00000005ff007c0c */ /* 0x000fda000bf05300 */
[----:B------:R-:W-:Y:S05]  /*10e0*/  @!P0 BRA `(.L_x_16) ;  /* 0x00000000000c8947 */ /* 0x000fea0003800000 */
[----:B------:R-:W2:Y:S02]  /*10f0*/  LDC.64 R156, c[0x0][0x590] ;  /* 0x00016400ff9c7b82 */ /* 0x000ea40000000a00 */
[----:B--2---:R2:W5:Y:S01]  /*1100*/  LDG.E R156, desc[UR36][R156.64] ;  /* 0x000000249c9c7981 */ /* 0x004562000c1e1900 */
[----:B------:R-:W-:Y:S05]  /*1110*/  BRA `(.L_x_15) ;  /* 0x0000000000087947 */ /* 0x000fea0003800000 */
.L_x_16:
[----:B------:R-:W-:Y:S02]  /*1120*/  ULDC UR4, c[0x0][0x584] ;  /* 0x0001610000047ab9 */ /* 0x000fe40000000800 */
[----:B------:R-:W-:-:S07]  /*1130*/  IMAD.U32 R156, RZ, RZ, UR4 ;  /* 0x00000004ff9c7e24 */ /* 0x000fce000f8e00ff */
.L_x_15:
[----:B------:R-:W-:-:S13]  /*1140*/  LOP3.LUT P0, RZ, R0, 0xff, RZ, 0xc0, !PT ;  /* 0x000000ff00ff7812 */ /* 0x000fda000780c0ff */
[----:B------:R-:W-:Y:S05]  /*1150*/  @!P0 EXIT ;  /* 0x000000000000894d */ /* 0x000fea0003800000 */
[----:B------:R-:W-:Y:S01]  /*1160*/  ULDC UR4, c[0x0][0x28c] ;  /* 0x0000a30000047ab9 */ /* 0x000fe20000000800 */
[----:B--2---:R-:W-:Y:S01]  /*1170*/  LOP3.LUT R157, R19, 0x1, RZ, 0xfc, !PT ;  /* 0x00000001139d7812 */ /* 0x004fe200078efcff */
[----:B------:R-:W-:Y:S01]  /*1180*/  UIADD3 UR4, UR4, 0x3f, URZ ;  /* 0x0000003f04047890 */ /* 0x000fe2000fffe03f */
[----:B------:R-:W-:Y:S01]  /*1190*/  UMOV UR38, URZ ;  /* 0x0000003f00267c82 */ /* 0x000fe20008000000 */
[----:B------:R-:W-:Y:S02]  /*11a0*/  UMOV UR39, URZ ;  /* 0x0000003f00277c82 */ /* 0x000fe40008000000 */
[----:B------:R-:W-:-:S04]  /*11b0*/  USHF.R.S32.HI UR5, URZ, 0x1f, UR4 ;  /* 0x0000001f3f057899 */ /* 0x000fc80008011404 */
[----:B------:R-:W-:-:S04]  /*11c0*/  ULEA.HI UR5, UR5, UR4, URZ, 0x6 ;  /* 0x0000000405057291 */ /* 0x000fc8000f8f303f */
[----:B------:R-:W-:-:S12]  /*11d0*/  USHF.R.S32.HI UR40, URZ, 0x6, UR5 ;  /* 0x000000063f287899 */ /* 0x000fd80008011405 */
.L_x_290:
[----:B------:R-:W-:Y:S01]  /*11e0*/  LOP3.LUT R0, R18, 0x80, RZ, 0xc0, !PT ;  /* 0x0000008012007812 */ /* 0x000fe200078ec0ff */
[----:B--2---:R-:W2:Y:S01]  /*11f0*/  S2UR UR7, SR_CgaCtaId ;  /* 0x00000000000779c3 */ /* 0x004ea20000008800 */
[----:B------:R-:W-:Y:S02]  /*1200*/  UMOV UR6, 0x400 ;  /* 0x0000040000067882 */ /* 0x000fe40000000000 */
[----:B------:R-:W-:-:S06]  /*1210*/  SHF.R.U32.HI R0, RZ, 0x7, R0 ;  /* 0x00000007ff007819 */ /* 0x000fcc0000011600 */
[----:B---3--:R-:W3:Y:S01]  /*1220*/  SHFL.IDX PT, R0, R0, RZ, 0x1f ;  /* 0x00001fff00007589 */ /* 0x008ee200000e0000 */
[----:B--2---:R-:W-:Y:S01]  /*1230*/  ULEA UR6, UR7, UR6, 0x18 ;  /* 0x0000000607067291 */ /* 0x004fe2000f8ec03f */
[----:B---3--:R-:W-:-:S13]  /*1240*/  R2UR UR4, R0 ;  /* 0x00000000000472ca */ /* 0x008fda00000e0000 */
[----:B------:R-:W-:-:S04]  /*1250*/  ULEA.HI UR5, UR4, UR4, URZ, 0x1 ;  /* 0x0000000404057291 */ /* 0x000fc8000f8f083f */
[----:B------:R-:W-:-:S04]  /*1260*/  ULOP3.LUT UR5, UR5, 0x7fffe, URZ, 0xc0, !UPT ;  /* 0x0007fffe05057892 */ /* 0x000fc8000f8ec03f */
[----:B------:R-:W-:-:S03]  /*1270*/  UIADD3 UR5, UR4, -UR5, URZ ;  /* 0x8000000504057290 */ /* 0x000fc6000fffe03f */
[----:B------:R-:W-:Y:S01]  /*1280*/  ULDC UR4, c[0x0][0x28c] ;  /* 0x0000a30000047ab9 */ /* 0x000fe20000000800 */
[----:B------:R-:W-:Y:S01]  /*1290*/  ULEA UR5, UR5, UR6, 0xd ;  /* 0x0000000605057291 */ /* 0x000fe2000f8e683f */
[----:B------:R-:W-:-:S03]  /*12a0*/  ISETP.LT.AND P0, PT, RZ, UR4, PT ;  /* 0x00000004ff007c0c */ /* 0x000fc6000bf01270 */
[----:B------:R-:W-:-:S04]  /*12b0*/  UIADD3 UR5, UR5, 0x100, URZ ;  /* 0x0000010005057890 */ /* 0x000fc8000fffe03f */
[----:B------:R-:W-:-:S04]  /*12c0*/  USHF.R.U32.HI UR5, URZ, 0x4, UR5 ;  /* 0x000000043f057899 */ /* 0x000fc80008011605 */
[----:B------:R-:W-:Y:S02]  /*12d0*/  ULOP3.LUT UR41, UR5, 0x3fff, URZ, 0xc0, !UPT ;  /* 0x00003fff05297892 */ /* 0x000fe4000f8ec03f */
[----:B-1--4-:R-:W-:Y:S10]  /*12e0*/  @P0 BRA `(.L_x_17) ;  /* 0x0000000000400947 */ /* 0x012ff40003800000 */
[----:B------:R-:W-:Y:S01]  /*12f0*/  MOV R0, 0x0 ;  /* 0x0000000000007802 */ /* 0x000fe20000000f00 */
[----:B------:R-:W-:Y:S01]  /*1300*/  ULDC.64 UR4, c[0x4][0x68] ;  /* 0x01001a0000047ab9 */ /* 0x000fe20000000a00 */
[----:B------:R-:W-:Y:S01]  /*1310*/  ULDC.64 UR6, c[0x4][0x8] ;  /* 0x0100020000067ab9 */ /* 0x000fe20000000a00 */
[----:B01----:R-:W-:Y:S01]  /*1320*/  IMAD.U32 R4, RZ, RZ, UR4 ;  /* 0x00000004ff047e24 */ /* 0x003fe2000f8e00ff */
[----:B------:R0:W1:Y:S01]  /*1330*/  LDC.64 R14, c[0x4][R0] ;  /* 0x01000000000e7b82 */ /* 0x0000620000000a00 */
[----:B------:R-:W-:Y:S01]  /*1340*/  IMAD.U32 R5, RZ, RZ, UR5 ;  /* 0x00000005ff057e24 */ /* 0x000fe2000f8e00ff */
[----:B------:R-:W-:Y:S01]  /*1350*/  ULDC.64 UR4, c[0x4][0x70] ;  /* 0x01001c0000047ab9 */ /* 0x000fe20000000a00 */
[----:B------:R-:W-:Y:S02]  /*1360*/  IMAD.U32 R10, RZ, RZ, UR6 ;  /* 0x00000006ff0a7e24 */ /* 0x000fe4000f8e00ff */
[----:B------:R-:W-:Y:S02]  /*1370*/  IMAD.U32 R6, RZ, RZ, UR4 ;  /* 0x00000004ff067e24 */ /* 0x000fe4000f8e00ff */
[----:B------:R-:W-:-:S02]  /*1380*/  IMAD.U32 R7, RZ, RZ, UR5 ;  /* 0x00000005ff077e24 */ /* 0x000fc4000f8e00ff */
[----:B------:R-:W-:Y:S02]  /*1390*/  IMAD.U32 R11, RZ, RZ, UR7 ;  /* 0x00000007ff0b7e24 */ /* 0x000fe4000f8e00ff */
[----:B------:R-:W-:Y:S02]  /*13a0*/  IMAD.MOV.U32 R8, RZ, RZ, 0x1e1 ;  /* 0x000001e1ff087424 */ /* 0x000fe400078e00ff */
[----:B------:R-:W-:Y:S02]  /*13b0*/  IMAD.MOV.U32 R12, RZ, RZ, 0x1 ;  /* 0x00000001ff0c7424 */ /* 0x000fe400078e00ff */
[----:B0-----:R-:W-:-:S07]  /*13c0*/  IMAD.MOV.U32 R13, RZ, RZ, RZ ;  /* 0x000000ffff0d7224 */ /* 0x001fce00078e00ff */
[----:B------:R-:W-:-:S07]  /*13d0*/  LEPC R20, `(.L_x_17) ;  /* 0x000000001014794e */ /* 0x000fce0000000000 */
[----:B-1---5:R-:W-:Y:S05]  /*13e0*/  CALL.ABS.NOINC R14 ;  /* 0x000000000e007343 */ /* 0x022fea0003c00000 */
.L_x_17:
[----:B------:R-:W-:-:S13]  /*13f0*/  ISETP.NE.AND P0, PT, R157, 0x3, PT ;  /* 0x000000039d00780c */ /* 0x000fda0003f05270 */
[----:B------:R-:W-:Y:S05]  /*1400*/  @!P0 BRA `(.L_x_18) ;  /* 0x0000000000048947 */ /* 0x000fea0003800000 */
[----:B------:R-:W-:Y:S01]  /*1410*/  BPT.TRAP 0x1 ;  /* 0x000000040000795c */ /* 0x000fe20000300000 */
.L_x_18:
[----:B------:R-:W2:Y:S01]  /*1420*/  S2UR UR5, SR_CgaCtaId ;  /* 0x00000000000579c3 */ /* 0x000ea20000008800 */
[----:B------:R-:W-:Y:S01]  /*1430*/  UMOV UR4, 0x400 ;  /* 0x0000040000047882 */ /* 0x000fe20000000000 */
[----:B------:R-:W-:Y:S02]  /*1440*/  IMAD.U32 R0, RZ, RZ, UR38 ;  /* 0x00000026ff007e24 */ /* 0x000fe4000f8e00ff */
[----:B------:R-:W-:-:S03]  /*1450*/  IMAD.U32 R3, RZ, RZ, UR39 ;  /* 0x00000027ff037e24 */ /* 0x000fc6000f8e00ff */
[----:B------:R-:W-:Y:S01]  /*1460*/  SHF.L.U32 R0, R0, 0x1f, RZ ;  /* 0x0000001f00007819 */ /* 0x000fe200000006ff */
[----:B--2---:R-:W-:-:S06]  /*1470*/  ULEA UR4, UR5, UR4, 0x18 ;  /* 0x0000000405047291 */ /* 0x004fcc000f8ec03f */
[----:B------:R-:W-:-:S04]  /*1480*/  IMAD.U32 R6, RZ, RZ, UR4 ;  /* 0x00000004ff067e24 */ /* 0x000fc8000f8e00ff */
[----:B------:R-:W-:-:S04]  /*1490*/  IMAD R3, R3, 0x8, R6 ;  /* 0x0000000803037824 */ /* 0x000fc800078e0206 */
[----:B------:R2:W3:Y:S01]  /*14a0*/  SYNCS.PHASECHK.TRANS64.TRYWAIT P1, [R3+URZ], R0 ;  /* 0x00000000030075a7 */ /* 0x0004e2000802017f */
[----:B------:R-:W-:Y:S05]  /*14b0*/  @!P0 BRA `(.L_x_19) ;  /* 0x0000000000048947 */ /* 0x000fea0003800000 */
[----:B------:R-:W-:Y:S01]  /*14c0*/  BPT.TRAP 0x1 ;  /* 0x000000040000795c */ /* 0x000fe20000300000 */
.L_x_19:
[----:B---3--:R-:W-:Y:S05]  /*14d0*/  @P1 BRA `(.L_x_20) ;  /* 0x0000000000081947 */ /* 0x008fea0003800000 */
[----:B------:R-:W3:Y:S02]  /*14e0*/  SYNCS.PHASECHK.TRANS64.TRYWAIT P1, [R3+URZ], R0 ;  /* 0x00000000030075a7 */ /* 0x000ee4000802017f */
[----:B---3--:R-:W-:Y:S05]  /*14f0*/  @!P1 BRA `(.L_x_21) ;  /* 0x00000090000c9947 */ /* 0x008fea0003800000 */
.L_x_20:
[----:B------:R-:W-:-:S04]  /*1500*/  UISETP.LT.AND UP0, UPT, UR40, 0x1, UPT ;  /* 0x000000012800788c */ /* 0x000fc8000bf01270 */
[----:B------:R-:W-:-:S06]  /*1510*/  USEL UR4, UR40, 0x1, UP0 ;  /* 0x0000000128047887 */ /* 0x000fcc0008000000 */
[----:B--23--:R-:W-:Y:S01]  /*1520*/  IMAD.U32 R0, RZ, RZ, UR4 ;  /* 0x00000004ff007e24 */ /* 0x00cfe2000f8e00ff */
[----:B------:R-:W-:Y:S05]  /*1530*/  WARPSYNC.ALL ;  /* 0x0000000000007948 */ /* 0x000fea0003800000 */
[----:B------:R-:W-:-:S04]  /*1540*/  IADD3 R0, -R0, UR40, RZ ;  /* 0x0000002800007c10 */ /* 0x000fc8000fffe1ff */
[----:B------:R-:W-:Y:S02]  /*1550*/  ISETP.GE.AND P1, PT, R0, 0x1, PT ;  /* 0x000000010000780c */ /* 0x000fe40003f26270 */
[----:B------:R-:W-:Y:S01]  /*1560*/  R2UR UR4, R6 ;  /* 0x00000000060472ca */ /* 0x000fe200000e0000 */
[----:B------:R-:W-:Y:S01]  /*1570*/  WARPGROUP.ARRIVE ;  /* 0x00000000000079c5 */ /* 0x000fe20000000000 */
[----:B------:R-:W-:Y:S01]  /*1580*/  UMOV UR9, 0x40000040 ;  /* 0x4000004000097882 */ /* 0x000fe20000000000 */
[----:B------:R-:W-:-:S10]  /*1590*/  UMOV UR11, 0x40000040 ;  /* 0x40000040000b7882 */ /* 0x000fd40000000000 */
[----:B------:R-:W-:-:S04]  /*15a0*/  UIADD3 UR4, UR4, 0x10100, URZ ;  /* 0x0001010004047890 */ /* 0x000fc8000fffe03f */
[----:B------:R-:W-:-:S04]  /*15b0*/  USHF.R.U32.HI UR4, URZ, 0x4, UR4 ;  /* 0x000000043f047899 */ /* 0x000fc80008011604 */
[----:B------:R-:W-:Y:S02]  /*15c0*/  ULOP3.LUT UR5, UR4, 0x3fff, URZ, 0xc0, !UPT ;  /* 0x00003fff04057892 */ /* 0x000fe4000f8ec03f */
[----:B------:R-:W-:Y:S02]  /*15d0*/  ULOP3.LUT UR4, UR41, 0x10000, URZ, 0xfc, !UPT ;  /* 0x0001000029047892 */ /* 0x000fe4000f8efc3f */
[----:B------:R-:W-:Y:S02]  /*15e0*/  ULOP3.LUT UR5, UR5, 0x10000, URZ, 0xfc, !UPT ;  /* 0x0001000005057892 */ /* 0x000fe4000f8efc3f */
[----:B------:R-:W-:Y:S02]  /*15f0*/  ULEA UR6, UR39, UR4, 0xb ;  /* 0x0000000427067291 */ /* 0x000fe4000f8e583f */
[----:B------:R-:W-:-:S05]  /*1600*/  ULEA UR7, UR39, UR5, 0xc ;  /* 0x0000000527077291 */ /* 0x000fca000f8e603f */
[----:B------:R-:W-:Y:S02]  /*1610*/  UMOV UR8, UR6 ;  /* 0x0000000600087c82 */ /* 0x000fe40008000000 */
[----:B------:R-:W-:Y:S02]  /*1620*/  UMOV UR10, UR7 ;  /* 0x00000007000a7c82 */ /* 0x000fe40008000000 */
[----:B------:R-:W-:Y:S01]  /*1630*/  HGMMA.64x256x8.F32.TF32 R24, gdesc[UR8], RZ, !UPT, gsb0 ;  /* 0x07e00000081879f0 */ /* 0x000fe2000c0028ff */
[----:B------:R-:W-:Y:S02]  /*1640*/  UIADD3 UR8, UR6, 0x2, URZ ;  /* 0x0000000206087890 */ /* 0x000fe4000fffe03f */
[----:B------:R-:W-:Y:S01]  /*1650*/  UIADD3 UR10, UR7, 0x2, URZ ;  /* 0x00000002070a7890 */ /* 0x000fe2000fffe03f */
[----:B------:R-:W-:Y:S01]  /*1660*/  UMOV UR9, 0x40000040 ;  /* 0x4000004000097882 */ /* 0x000fe20000000000 */
[----:B------:R-:W-:Y:S01]  /*1670*/  UMOV UR11, 0x40000040 ;  /* 0x40000040000b7882 */ /* 0x000fe20000000000 */
[----:B------:R-:W-:-:S02]  /*1680*/  WARPGROUP.DEPBAR.LE gsb0, 0x0 ;  /* 0x00008000000079c5 */ /* 0x000fc40000010000 */
[----:B------:R-:W-:-:S15]  /*1690*/  WARPGROUP.ARRIVE ;  /* 0x00000000000079c5 */ /* 0x000fde0000000000 */
[----:B------:R-:W-:-:S05]  /*16a0*/  NOP ;  /* 0x0000000000007918 */ /* 0x000fca0000000000 */
[----:B------:R-:W-:Y:S01]  /*16b0*/  HGMMA.64x256x8.F32.TF32 R24, gdesc[UR8], R24, gsb0 ;  /* 0x07e00000081879f0 */ /* 0x000fe20008002818 */
[----:B------:R-:W-:Y:S02]  /*16c0*/  UIADD3 UR8, UR6, 0x4, URZ ;  /* 0x0000000406087890 */ /* 0x000fe4000fffe03f */
[----:B------:R-:W-:Y:S01]  /*16d0*/  UIADD3 UR10, UR7, 0x4, URZ ;  /* 0x00000004070a7890 */ /* 0x000fe2000fffe03f */
[----:B------:R-:W-:Y:S01]  /*16e0*/  UMOV UR9, 0x40000040 ;  /* 0x4000004000097882 */ /* 0x000fe20000000000 */
[----:B------:R-:W-:Y:S01]  /*16f0*/  UMOV UR11, 0x40000040 ;  /* 0x40000040000b7882 */ /* 0x000fe20000000000 */
[----:B------:R-:W-:Y:S02]  /*1700*/  WARPGROUP.DEPBAR.LE gsb0, 0x0 ;  /* 0x00008000000079c5 */ /* 0x000fe40000010000 */
        /* <DEDUP_REMOVED lines=42> */
[----:B------:R-:W-:Y:S03]  /*19b0*/  HGMMA.64x256x8.F32.TF32 R24, gdesc[UR8], R24, gsb0 ;  /* 0x07e00000081879f0 */ /* 0x000fe60008002818 */
[----:B------:R-:W-:Y:S02]  /*19c0*/  WARPGROUP.DEPBAR.LE gsb0, 0x0 ;  /* 0x00008000000079c5 */ /* 0x000fe40000010000 */
[----:B------:R-:W-:Y:S05]  /*19d0*/  @!P1 BRA `(.L_x_22) ;  /* 0x0000000400b09947 */ /* 0x000fea0003800000 */
[----:B------:R-:W-:Y:S02]  /*19e0*/  UIADD3 UR6, UR39, 0x1, URZ ;  /* 0x0000000127067890 */ /* 0x000fe4000fffe03f */
[----:B------:R-:W-:Y:S02]  /*19f0*/  IMAD.U32 R3, RZ, RZ, UR39 ;  /* 0x00000027ff037e24 */ /* 0x000fe4000f8e00ff */
[----:B------:R-:W-:-:S04]  /*1a00*/  UISETP.NE.AND UP0, UPT, UR6, 0x2, UPT ;  /* 0x000000020600788c */ /* 0x000fc8000bf05270 */
[----:B------:R-:W-:Y:S02]  /*1a10*/  USEL UR7, URZ, 0x1, UP0 ;  /* 0x000000013f077887 */ /* 0x000fe40008000000 */
[----:B------:R-:W-:Y:S02]  /*1a20*/  USEL UR6, UR6, URZ, UP0 ;  /* 0x0000003f06067287 */ /* 0x000fe40008000000 */
[----:B------:R-:W-:-:S06]  /*1a30*/  ULOP3.LUT UR7, UR38, UR7, URZ, 0x3c, !UPT ;  /* 0x0000000726077292 */ /* 0x000fcc000f8e3c3f */
[----:B------:R-:W-:-:S07]  /*1a40*/  IMAD.U32 R7, RZ, RZ, UR7 ;  /* 0x00000007ff077e24 */ /* 0x000fce000f8e00ff */
.L_x_29:
[----:B------:R-:W-:Y:S05]  /*1a50*/  @!P0 BRA `(.L_x_23) ;  /* 0x0000000000048947 */ /* 0x000fea0003800000 */
[----:B------:R-:W-:Y:S01]  /*1a60*/  BPT.TRAP 0x1 ;  /* 0x000000040000795c */ /* 0x000fe20000300000 */
.L_x_23:
[----:B------:R-:W2:Y:S01]  /*1a70*/  S2UR UR8, SR_CgaCtaId ;  /* 0x00000000000879c3 */ /* 0x000ea20000008800 */
[----:B------:R-:W-:Y:S01]  /*1a80*/  UMOV UR7, 0x400 ;  /* 0x0000040000077882 */ /* 0x000fe20000000000 */
[----:B01----:R-:W-:Y:S01]  /*1a90*/  IMAD.U32 R5, RZ, RZ, UR6 ;  /* 0x00000006ff057e24 */ /* 0x003fe2000f8e00ff */
[----:B------:R-:W-:Y:S01]  /*1aa0*/  SHF.L.U32 R4, R7, 0x1f, RZ ;  /* 0x0000001f07047819 */ /* 0x000fe200000006ff */
[----:B--2---:R-:W-:-:S06]  /*1ab0*/  ULEA UR7, UR8, UR7, 0x18 ;  /* 0x0000000708077291 */ /* 0x004fcc000f8ec03f */
[----:B------:R-:W-:-:S04]  /*1ac0*/  IMAD.U32 R6, RZ, RZ, UR7 ;  /* 0x00000007ff067e24 */ /* 0x000fc8000f8e00ff */
[----:B------:R-:W-:-:S04]  /*1ad0*/  IMAD R5, R5, 0x8, R6 ;  /* 0x0000000805057824 */ /* 0x000fc800078e0206 */
[----:B------:R0:W1:Y:S01]  /*1ae0*/  SYNCS.PHASECHK.TRANS64.TRYWAIT P1, [R5+URZ], R4 ;  /* 0x00000004050075a7 */ /* 0x000062000802017f */
[----:B------:R-:W-:Y:S05]  /*1af0*/  @!P0 BRA `(.L_x_24) ;  /* 0x0000000000048947 */ /* 0x000fea0003800000 */
[----:B------:R-:W-:Y:S01]  /*1b00*/  BPT.TRAP 0x1 ;  /* 0x000000040000795c */ /* 0x000fe20000300000 */
.L_x_24:
[----:B-1----:R-:W-:Y:S05]  /*1b10*/  @P1 BRA `(.L_x_25) ;  /* 0x0000000000081947 */ /* 0x002fea0003800000 */
[----:B------:R-:W1:Y:S02]  /*1b20*/  SYNCS.PHASECHK.TRANS64.TRYWAIT P1, [R5+URZ], R4 ;  /* 0x00000004050075a7 */ /* 0x000e64000802017f */
[----:B-1----:R-:W-:Y:S05]  /*1b30*/  @!P1 BRA `(.L_x_26) ;  /* 0x0000008800909947 */ /* 0x002fea0003800000 */
.L_x_25:
[----:B------:R-:W-:Y:S01]  /*1b40*/  ULEA UR7, UR6, UR4, 0xb ;  /* 0x0000000406077291 */ /* 0x000fe2000f8e583f */
[----:B------:R-:W-:Y:S01]  /*1b50*/  WARPGROUP.ARRIVE ;  /* 0x00000000000079c5 */ /* 0x000fe20000000000 */
[----:B------:R-:W-:Y:S01]  /*1b60*/  ULEA UR12, UR6, UR5, 0xc ;  /* 0x00000005060c7291 */ /* 0x000fe2000f8e603f */
[----:B------:R-:W-:Y:S01]  /*1b70*/  UMOV UR9, 0x40000040 ;  /* 0x4000004000097882 */ /* 0x000fe20000000000 */
[----:B------:R-:W-:-:S03]  /*1b80*/  UMOV UR11, 0x40000040 ;  /* 0x40000040000b7882 */ /* 0x000fc60000000000 */
[----:B------:R-:W-:Y:S02]  /*1b90*/  UMOV UR8, UR7 ;  /* 0x0000000700087c82 */ /* 0x000fe40008000000 */
[----:B------:R-:W-:Y:S02]  /*1ba0*/  UMOV UR10, UR12 ;  /* 0x0000000c000a7c82 */ /* 0x000fe40008000000 */
[----:B------:R-:W-:Y:S01]  /*1bb0*/  HGMMA.64x256x8.F32.TF32 R24, gdesc[UR8], R24, gsb0 ;  /* 0x07e00000081879f0 */ /* 0x000fe20008002818 */
        /* <DEDUP_REMOVED lines=58> */
[----:B------:R-:W-:Y:S01]  /*1f60*/  BPT.TRAP 0x1 ;  /* 0x000000040000795c */ /* 0x000fe20000300000 */
.L_x_27:
[----:B------:R-:W-:-:S13]  /*1f70*/  ISETP.NE.AND P1, PT, R22, RZ, PT ;  /* 0x000000ff1600720c */ /* 0x000fda0003f25270 */
[----:B01----:R-:W-:-:S04]  /*1f80*/  @P1 IMAD R4, R3, 0x8, R6 ;  /* 0x0000000803041824 */ /* 0x003fc800078e0206 */
[----:B------:R-:W-:-:S05]  /*1f90*/  @P1 VIADD R5, R4, 0x10 ;  /* 0x0000001004051836 */ /* 0x000fca0000000000 */
[----:B------:R-:W-:-:S04]  /*1fa0*/  @P1 PRMT R5, R152, 0x654, R5 ;  /* 0x0000065498051816 */ /* 0x000fc80000000005 */
[----:B------:R0:W-:Y:S01]  /*1fb0*/  @P1 SYNCS.ARRIVE.TRANS64.RED.A1T0 RZ, [R5+URZ], RZ ;  /* 0x000000ff05ff19a7 */ /* 0x0001e2000810043f */
[----:B------:R-:W-:-:S13]  /*1fc0*/  ISETP.GT.U32.AND P1, PT, R19, 0x1, PT ;  /* 0x000000011300780c */ /* 0x000fda0003f24070 */
[----:B0-----:R-:W-:Y:S05]  /*1fd0*/  @P1 BRA `(.L_x_28) ;  /* 0x0000000000041947 */ /* 0x001fea0003800000 */
[----:B------:R-:W-:Y:S01]  /*1fe0*/  BPT.TRAP 0x1 ;  /* 0x000000040000795c */ /* 0x000fe20000300000 */
.L_x_28:
[----:B------:R-:W-:Y:S01]  /*1ff0*/  UIADD3 UR6, UR6, 0x1, URZ ;  /* 0x0000000106067890 */ /* 0x000fe2000fffe03f */
[C---:B------:R-:W-:Y:S01]  /*2000*/  ISETP.GT.AND P2, PT, R0.reuse, 0x1, PT ;  /* 0x000000010000780c */ /* 0x040fe20003f44270 */
[----:B------:R-:W-:Y:S02]  /*2010*/  VIADD R3, R3, 0x1 ;  /* 0x0000000103037836 */ /* 0x000fe40000000000 */
[----:B------:R-:W-:Y:S01]  /*2020*/  UISETP.NE.AND UP0, UPT, UR6, 0x2, UPT ;  /* 0x000000020600788c */ /* 0x000fe2000bf05270 */
[----:B------:R-:W-:Y:S02]  /*2030*/  VIADD R0, R0, 0xffffffff ;  /* 0xffffffff00007836 */ /* 0x000fe40000000000 */
[C---:B------:R-:W-:Y:S01]  /*2040*/  ISETP.NE.AND P1, PT, R3.reuse, 0x2, PT ;  /* 0x000000020300780c */ /* 0x040fe20003f25270 */
[----:B------:R-:W-:Y:S02]  /*2050*/  USEL UR7, URZ, 0x1, UP0 ;  /* 0x000000013f077887 */ /* 0x000fe40008000000 */
[----:B------:R-:W-:Y:S01]  /*2060*/  USEL UR6, UR6, URZ, UP0 ;  /* 0x0000003f06067287 */ /* 0x000fe20008000000 */
[----:B------:R-:W-:-:S03]  /*2070*/  SEL R3, R3, RZ, P1 ;  /* 0x000000ff03037207 */ /* 0x000fc60000800000 */
[----:B------:R-:W-:Y:S01]  /*2080*/  LOP3.LUT R7, R7, UR7, RZ, 0x3c, !PT ;  /* 0x0000000707077c12 */ /* 0x000fe2000f8e3cff */
[----:B------:R-:W-:Y:S07]  /*2090*/  @P2 BRA `(.L_x_29) ;  /* 0xfffffff8006c2947 */ /* 0x000fee000383ffff */
.L_x_22:
[----:B------:R-:W2:Y:S02]  /*20a0*/  LDC R0, c[0x0][0x28c] ;  /* 0x0000a300ff007b82 */ /* 0x000ea40000000800 */
[----:B--2---:R-:W-:-:S13]  /*20b0*/  ISETP.GE.AND P1, PT, R0, 0x1, PT ;  /* 0x000000010000780c */ /* 0x004fda0003f26270 */
[----:B------:R-:W-:Y:S05]  /*20c0*/  @!P1 BRA `(.L_x_30) ;  /* 0x0000000000409947 */ /* 0x000fea0003800000 */
[----:B------:R-:W-:Y:S05]  /*20d0*/  @!P0 BRA `(.L_x_31) ;  /* 0x0000000000048947 */ /* 0x000fea0003800000 */
[----:B------:R-:W-:Y:S01]  /*20e0*/  BPT.TRAP 0x1 ;  /* 0x000000040000795c */ /* 0x000fe20000300000 */
.L_x_31:
[----:B------:R-:W-:Y:S01]  /*20f0*/  ISETP.NE.AND P0, PT, R22, RZ, PT ;  /* 0x000000ff1600720c */ /* 0x000fe20003f05270 */
[----:B------:R-:W-:-:S12]  /*2100*/  UISETP.LT.AND UP1, UPT, UR40, 0x1, UPT ;  /* 0x000000012800788c */ /* 0x000fd8000bf21270 */
[----:B------:R-:W-:-:S05]  /*2110*/  VOTEU.ANY UP0, P0 ;  /* 0x00000000003f7886 */ /* 0x000fca0000000100 */
[----:B------:R-:W-:-:S04]  /*2120*/  @UP0 USEL UR4, UR40, 0x1, UP1 ;  /* 0x0000000128040887 */ /* 0x000fc80008800000 */
[----:B------:R-:W-:-:S06]  /*2130*/  @UP0 UIADD3 UR4, UR39, UR40, -UR4 ;  /* 0x0000002827040290 */ /* 0x000fcc000fffe804 */
[----:B------:R-:W-:-:S04]  /*2140*/  IMAD.U32 R0, RZ, RZ, UR4 ;  /* 0x00000004ff007e24 */ /* 0x000fc8000f8e00ff */
[----:B------:R-:W-:-:S05]  /*2150*/  @P0 IMAD.SHL.U32 R0, R0, 0x8, RZ ;  /* 0x0000000800000824 */ /* 0x000fca00078e00ff */
[----:B------:R-:W-:-:S04]  /*2160*/  @P0 LOP3.LUT R0, R0, 0x8, RZ, 0xc0, !PT ;  /* 0x0000000800000812 */ /* 0x000fc800078ec0ff */
[----:B------:R-:W-:-:S04]  /*2170*/  @P0 IADD3 R3, R6, 0x10, R0 ;  /* 0x0000001006030810 */ /* 0x000fc80007ffe000 */
[----:B------:R-:W-:-:S04]  /*2180*/  @P0 PRMT R3, R152, 0x654, R3 ;  /* 0x0000065498030816 */ /* 0x000fc80000000003 */
[----:B------:R2:W-:Y:S01]  /*2190*/  @P0 SYNCS.ARRIVE.TRANS64.RED.A1T0 RZ, [R3+URZ], RZ ;  /* 0x000000ff03ff09a7 */ /* 0x0005e2000810043f */
[----:B------:R-:W-:-:S13]  /*21a0*/  ISETP.GT.U32.AND P0, PT, R19, 0x1, PT ;  /* 0x000000011300780c */ /* 0x000fda0003f04070 */
[----:B--2---:R-:W-:Y:S05]  /*21b0*/  @P0 BRA `(.L_x_30) ;  /* 0x0000000000040947 */ /* 0x004fea0003800000 */
[----:B------:R-:W-:Y:S01]  /*21c0*/  BPT.TRAP 0x1 ;  /* 0x000000040000795c */ /* 0x000fe20000300000 */
.L_x_30:
[----:B------:R-:W2:Y:S01]  /*21d0*/  LDC R6, c[0x0][0x288] ;  /* 0x0000a200ff067b82 */ /* 0x000ea20000000800 */
[--C-:B------:R-:W-:Y:S01]  /*21e0*/  SHF.R.U32.HI R0, RZ, 0x2, R18.reuse ;  /* 0x00000002ff007819 */ /* 0x100fe20000011612 */
[----:B------:R-:W-:Y:S01]  /*21f0*/  UIADD3 UR39, UR40, UR39, URZ ;  /* 0x0000002728277290 */ /* 0x000fe2000fffe03f */
[----:B01----:R-:W-:Y:S01]  /*2200*/  SHF.R.U32.HI R5, RZ, 0x7, R18 ;  /* 0x00000007ff057819 */ /* 0x003fe20000011612 */
[----:B------:R-:W-:Y:S01]  /*2210*/  ULDC UR8, c[0x0][0x284] ;  /* 0x0000a10000087ab9 */ /* 0x000fe20000000800 */
[----:B------:R-:W-:Y:S01]  /*2220*/  LOP3.LUT R4, R18, 0x60, RZ, 0xc0, !PT ;  /* 0x0000006012047812 */ /* 0x000fe200078ec0ff */
[----:B------:R-:W-:Y:S01]  /*2230*/  USHF.R.U32.HI UR4, URZ, 0x1, UR39 ;  /* 0x000000013f047899 */ /* 0x000fe20008011627 */
[----:B------:R-:W-:Y:S01]  /*2240*/  LOP3.LUT R3, R0, 0x7, RZ, 0xc0, !PT ;  /* 0x0000000700037812 */ /* 0x000fe200078ec0ff */
[----:B------:R-:W-:Y:S01]  /*2250*/  UISETP.GT.U32.AND UP1, UPT, UR39, 0x1, UPT ;  /* 0x000000012700788c */ /* 0x000fe2000bf24070 */
[----:B------:R-:W-:Y:S01]  /*2260*/  LOP3.LUT R0, R5, 0x1, RZ, 0xc0, !PT ;  /* 0x0000000105007812 */ /* 0x000fe200078ec0ff */
[----:B------:R-:W-:Y:S01]  /*2270*/  ULOP3.LUT UR4, UR4, 0x1, URZ, 0xc0, !UPT ;  /* 0x0000000104047892 */ /* 0x000fe2000f8ec03f */
[----:B------:R-:W-:Y:S01]  /*2280*/  SHF.R.U32.HI R10, RZ, 0x1, R4 ;  /* 0x00000001ff0a7819 */ /* 0x000fe20000011604 */
[----:B------:R-:W-:Y:S01]  /*2290*/  IMAD.SHL.U32 R4, R18, 0x2, RZ ;  /* 0x0000000212047824 */ /* 0x000fe200078e00ff */
[----:B------:R-:W-:Y:S01]  /*22a0*/  SHF.R.S32.HI R21, RZ, 0x1f, R23 ;  /* 0x0000001fff157819 */ /* 0x000fe20000011417 */
[----:B------:R-:W-:Y:S01]  /*22b0*/  IMAD.SHL.U32 R8, R0, 0x40, RZ ;  /* 0x0000004000087824 */ /* 0x000fe200078e00ff */
[--C-:B------:R-:W-:Y:S01]  /*22c0*/  IADD3 R5, RZ, -R10, -R3.reuse ;  /* 0x8000000aff057210 */ /* 0x100fe20007ffe803 */
[----:B------:R-:W-:Y:S01]  /*22d0*/  UISETP.NE.U32.AND UP0, UPT, UR4, 0x1, UPT ;  /* 0x000000010400788c */ /* 0x000fe2000bf05070 */
[----:B------:R-:W-:Y:S01]  /*22e0*/  LOP3.LUT R4, R4, 0x6, RZ, 0xc0, !PT ;  /* 0x0000000604047812 */ /* 0x000fe200078ec0ff */
[----:B------:R-:W-:Y:S01]  /*22f0*/  ULDC.64 UR6, c[0x0][0x5d0] ;  /* 0x0001740000067ab9 */ /* 0x000fe20000000a00 */
[----:B------:R-:W-:Y:S01]  /*2300*/  LOP3.LUT R3, R8, 0x40, R3, 0xe2, !PT ;  /* 0x0000004008037812 */ /* 0x000fe200078ee203 */
[----:B------:R-:W-:Y:S01]  /*2310*/  IMAD R11, R0, -0x40, R5 ;  /* 0xffffffc0000b7824 */ /* 0x000fe200078e0205 */
[----:B------:R-:W-:Y:S01]  /*2320*/  LOP3.LUT R0, R18, 0x3, RZ, 0xc0, !PT ;  /* 0x0000000312007812 */ /* 0x000fe200078ec0ff */
[----:B------:R-:W-:Y:S01]  /*2330*/  UISETP.LT.U32.AND UP1, UPT, UR40, 0x2, UP1 ;  /* 0x000000022800788c */ /* 0x000fe20008f21070 */
[----:B------:R-:W-:Y:S01]  /*2340*/  PRMT R8, R4, 0x6540, R153 ;  /* 0x0000654004087816 */ /* 0x000fe20000000099 */
[----:B------:R-:W-:Y:S01]  /*2350*/  IMAD.SHL.U32 R153, R153, 0x100, RZ ;  /* 0x0000010099997824 */ /* 0x000fe200078e00ff */
[----:B------:R-:W-:Y:S01]  /*2360*/  UISETP.GT.U32.AND UP0, UPT, UR40, 0x1, !UP0 ;  /* 0x000000012800788c */ /* 0x000fe2000c704070 */
[----:B--2---:R-:W-:Y:S01]  /*2370*/  IMAD R12, R0, -0x2, R6 ;  /* 0xfffffffe000c7824 */ /* 0x004fe200078e0206 */
[----:B------:R-:W-:Y:S01]  /*2380*/  SHF.R.S32.HI R9, RZ, 0x1f, R8 ;  /* 0x0000001fff097819 */ /* 0x000fe20000011408 */
[C---:B------:R-:W-:Y:S01]  /*2390*/  IMAD.SHL.U32 R0, R154.reuse, 0x80, RZ ;  /* 0x000000809a007824 */ /* 0x040fe200078e00ff */
[----:B------:R-:W-:Y:S01]  /*23a0*/  ISETP.GE.AND P0, PT, R153, R6, PT ;  /* 0x000000069900720c */ /* 0x000fe20003f06270 */
[----:B------:R-:W-:Y:S01]  /*23b0*/  IMAD R4, R21, UR6, RZ ;  /* 0x0000000615047c24 */ /* 0x000fe2000f8e02ff */
[----:B------:R-:W-:Y:S01]  /*23c0*/  USEL UR5, URZ, 0x1, !UP1 ;  /* 0x000000013f057887 */ /* 0x000fe2000c800000 */
[----:B------:R-:W-:Y:S01]  /*23d0*/  IMAD.WIDE R6, R154, 0x80, RZ ;  /* 0x000000809a067825 */ /* 0x000fe200078e02ff */
[C---:B------:R-:W-:Y:S01]  /*23e0*/  ISETP.GE.OR P0, PT, R0.reuse, UR8, P0 ;  /* 0x0000000800007c0c */ /* 0x040fe20008706670 */
[----:B------:R-:W-:Y:S01]  /*23f0*/  USEL UR4, URZ, 0x1, !UP0 ;  /* 0x000000013f047887 */ /* 0x000fe2000c000000 */
[----:B------:R-:W-:Y:S01]  /*2400*/  IADD3 R0, -R0, UR8, R11 ;  /* 0x0000000800007c10 */ /* 0x000fe2000fffe10b */
[C---:B------:R-:W-:Y:S01]  /*2410*/  IMAD R13, R23.reuse, UR7, R4 ;  /* 0x00000007170d7c24 */ /* 0x040fe2000f8e0204 */
[----:B------:R-:W-:Y:S01]  /*2420*/  ULOP3.LUT UR39, UR39, 0x1, URZ, 0xc0, !UPT ;  /* 0x0000000127277892 */ /* 0x000fe2000f8ec03f */
[----:B------:R-:W-:Y:S01]  /*2430*/  IMAD.WIDE.U32 R4, R23, UR6, R8 ;  /* 0x0000000617047c25 */ /* 0x000fe2000f8e0008 */
[----:B------:R-:W-:Y:S01]  /*2440*/  ULOP3.LUT UR38, UR4, UR38, UR5, 0x96, !UPT ;  /* 0x0000002604267292 */ /* 0x000fe2000f8e9605 */
[----:B------:R-:W-:-:S02]  /*2450*/  LOP3.LUT R169, R6, R3, R10, 0xfe, !PT ;  /* 0x0000000306a97212 */ /* 0x000fc400078efe0a */
[----:B------:R-:W-:Y:S02]  /*2460*/  IMAD.IADD R5, R5, 0x1, R13 ;  /* 0x0000000105057824 */ /* 0x000fe400078e020d */
[----:B------:R-:W-:Y:S02]  /*2470*/  IMAD.IADD R3, R12, 0x1, -R153 ;  /* 0x000000010c037824 */ /* 0x000fe400078e0a99 */
[----:B------:R-:W-:Y:S01]  /*2480*/  IMAD.MOV.U32 R154, RZ, RZ, -0x1 ;  /* 0xffffffffff9a7424 */ /* 0x000fe200078e00ff */
[----:B------:R-:W-:Y:S06]  /*2490*/  @P0 BRA `(.L_x_32) ;  /* 0x0000006000d40947 */ /* 0x000fec0003800000 */
[----:B------:R-:W0:Y:S01]  /*24a0*/  LDC.64 R10, c[0x0][0x5c8] ;  /* 0x00017200ff0a7b82 */ /* 0x000e220000000a00 */
[----:B-----5:R-:W-:Y:S01]  /*24b0*/  FSETP.NEU.AND P1, PT, R156, RZ, PT ;  /* 0x000000ff9c00720b */ /* 0x020fe20003f2d000 */
[----:B------:R-:W-:Y:S01]  /*24c0*/  BSSY B0, `(.L_x_32) ;  /* 0x0000632000007945 */ /* 0x000fe20003800000 */
[----:B------:R-:W-:-:S04]  /*24d0*/  ISETP.GT.AND P0, PT, R3, RZ, PT ;  /* 0x000000ff0300720c */ /* 0x000fc80003f04270 */
[----:B------:R-:W-:Y:S01]  /*24e0*/  ISETP.GT.AND P4, PT, R0, RZ, P0 ;  /* 0x000000ff0000720c */ /* 0x000fe20000784270 */
[-C--:B0-----:R-:W-:Y:S02]  /*24f0*/  IMAD R12, R7, R10.reuse, RZ ;  /* 0x0000000a070c7224 */ /* 0x081fe400078e02ff */
[----:B------:R-:W-:-:S04]  /*2500*/  IMAD.WIDE.U32 R162, R169, R10, R4 ;  /* 0x0000000aa9a27225 */ /* 0x000fc800078e0004 */
[----:B------:R-:W-:-:S04]  /*2510*/  IMAD R5, R169, R11, R12 ;  /* 0x0000000ba9057224 */ /* 0x000fc800078e020c */
[----:B------:R-:W-:Y:S01]  /*2520*/  IMAD.IADD R171, R163, 0x1, R5 ;  /* 0x00000001a3ab7824 */ /* 0x000fe200078e0205 */
[----:B------:R-:W-:Y:S06]  /*2530*/  @!P1 BRA `(.L_x_33) ;  /* 0x0000004400909947 */ /* 0x000fec0003800000 */
[----:B------:R-:W0:Y:S01]  /*2540*/  LDC.64 R14, c[0x0][0x5b8] ;  /* 0x00016e00ff0e7b82 */ /* 0x000e220000000a00 */
[----:B------:R-:W-:-:S07]  /*2550*/  ULDC.64 UR4, c[0x0][0x5c0] ;  /* 0x0001700000047ab9 */ /* 0x000fce0000000a00 */
[----:B------:R-:W1:Y:S08]  /*2560*/  LDC.64 R166, c[0x0][0x5b0] ;  /* 0x00016c00ffa67b82 */ /* 0x000e700000000a00 */
[----:B------:R-:W2:Y:S01]  /*2570*/  LDC.64 R12, c[0x0][0x5a8] ;  /* 0x00016a00ff0c7b82 */ /* 0x000ea20000000a00 */
[-C--:B0-----:R-:W-:Y:S02]  /*2580*/  IMAD R4, R21, R14.reuse, RZ ;  /* 0x0000000e15047224 */ /* 0x081fe400078e02ff */
[----:B------:R-:W-:-:S04]  /*2590*/  IMAD.WIDE.U32 R20, R23, R14, R8 ;  /* 0x0000000e17147225 */ /* 0x000fc800078e0008 */
[----:B------:R-:W-:Y:S02]  /*25a0*/  IMAD R163, R23, R15, R4 ;  /* 0x0000000f17a37224 */ /* 0x000fe400078e0204 */
[-C--:B-1----:R-:W-:Y:S02]  /*25b0*/  IMAD R6, R7, R166.reuse, RZ ;  /* 0x000000a607067224 */ /* 0x082fe400078e02ff */
[----:B------:R-:W-:Y:S02]  /*25c0*/  IMAD.IADD R21, R21, 0x1, R163 ;  /* 0x0000000115157824 */ /* 0x000fe400078e02a3 */
[C---:B------:R-:W-:Y:S02]  /*25d0*/  IMAD R165, R169.reuse, R167, R6 ;  /* 0x000000a7a9a57224 */ /* 0x040fe400078e0206 */
[----:B------:R-:W-:-:S04]  /*25e0*/  IMAD.WIDE.U32 R4, R169, R166, R20 ;  /* 0x000000a6a9047225 */ /* 0x000fc800078e0014 */
[----:B------:R-:W-:Y:S01]  /*25f0*/  IMAD.IADD R5, R5, 0x1, R165 ;  /* 0x0000000105057824 */ /* 0x000fe200078e02a5 */
[----:B--2---:R-:W-:-:S04]  /*2600*/  LEA R6, P1, R4, R12, 0x2 ;  /* 0x0000000c04067211 */ /* 0x004fc800078210ff */
[----:B------:R-:W-:-:S05]  /*2610*/  LEA.HI.X R7, R4, R13, R5, 0x2, P1 ;  /* 0x0000000d04077211 */ /* 0x000fca00008f1405 */
[----:B------:R0:W2:Y:S01]  /*2620*/  @P4 LDG.E.LTC128B R15, desc[UR36][R6.64] ;  /* 0x00000024060f4981 */ /* 0x0000a2000c1e1920 */
[----:B------:R-:W-:Y:S01]  /*2630*/  IMAD.WIDE.U32 R4, R169, R166, R8 ;  /* 0x000000a6a9047225 */ /* 0x000fe200078e0008 */
[----:B------:R-:W-:Y:S01]  /*2640*/  SHF.L.U64.HI R161, R166, 0x3, R167 ;  /* 0x00000003a6a17819 */ /* 0x000fe200000102a7 */
[----:B------:R-:W-:Y:S01]  /*2650*/  BSSY B1, `(.L_x_34) ;  /* 0x0000016000017945 */ /* 0x000fe20003800000 */
[----:B------:R-:W-:Y:S01]  /*2660*/  ISETP.GT.AND P0, PT, R0, 0x8, P0 ;  /* 0x000000080000780c */ /* 0x000fe20000704270 */
[----:B------:R-:W-:Y:S02]  /*2670*/  IMAD.IADD R5, R165, 0x1, R5 ;  /* 0x00000001a5057824 */ /* 0x000fe400078e0205 */
[----:B------:R-:W-:Y:S02]  /*2680*/  IMAD.SHL.U32 R160, R166, 0x8, RZ ;  /* 0x00000008a6a07824 */ /* 0x000fe400078e00ff */
[----:B------:R-:W-:Y:S01]  /*2690*/  IMAD.WIDE.U32 R158, R23, R14, R4 ;  /* 0x0000000e179e7225 */ /* 0x000fe200078e0004 */
[----:B------:R-:W-:-:S03]  /*26a0*/  LEA R4, P1, R162, UR4, 0x2 ;  /* 0x00000004a2047c11 */ /* 0x000fc6000f8210ff */
[----:B0-----:R-:W-:Y:S01]  /*26b0*/  IMAD.IADD R7, R163, 0x1, R159 ;  /* 0x00000001a3077824 */ /* 0x001fe200078e029f */
[----:B------:R-:W-:Y:S01]  /*26c0*/  LEA.HI.X R5, R162, UR5, R171, 0x2, P1 ;  /* 0x00000005a2057c11 */ /* 0x000fe200088f14ab */
[----:B------:R-:W-:Y:S01]  /*26d0*/  IMAD.WIDE.U32 R160, R169, R166, R160 ;  /* 0x000000a6a9a07225 */ /* 0x000fe200078e00a0 */
[----:B------:R-:W-:Y:S02]  /*26e0*/  ISETP.GT.AND P1, PT, R3, 0x1, PT ;  /* 0x000000010300780c */ /* 0x000fe40003f24270 */
[----:B------:R-:W-:Y:S01]  /*26f0*/  LEA R6, P3, R158, R12, 0x2 ;  /* 0x0000000c9e067211 */ /* 0x000fe200078610ff */
[----:B------:R-:W-:-:S03]  /*2700*/  IMAD.IADD R165, R165, 0x1, R161 ;  /* 0x00000001a5a57824 */ /* 0x000fc600078e02a1 */
[----:B------:R-:W-:Y:S01]  /*2710*/  LEA.HI.X R7, R158, R13, R7, 0x2, P3 ;  /* 0x0000000d9e077211 */ /* 0x000fe200018f1407 */
[----:B--2---:R-:W-:-:S04]  /*2720*/  FMUL R153, R15, R156 ;  /* 0x0000009c0f997220 */ /* 0x004fc80000400000 */
[----:B------:R-:W-:Y:S01]  /*2730*/  FFMA R159, R24, R155, R153 ;  /* 0x0000009b189f7223 */ /* 0x000fe20000000099 */
[----:B------:R-:W-:-:S04]  /*2740*/  IADD3 R153, P2, R20, R160, RZ ;  /* 0x000000a014997210 */ /* 0x000fc80007f5e0ff */
[----:B------:R0:W-:Y:S01]  /*2750*/  @P4 STG.E desc[UR36][R4.64], R159 ;  /* 0x0000009f04004986 */ /* 0x0001e2000c101924 */
[----:B------:R-:W-:Y:S01]  /*2760*/  ISETP.GT.AND P4, PT, R0, RZ, P1 ;  /* 0x000000ff0000720c */ /* 0x000fe20000f84270 */
[----:B------:R-:W-:Y:S01]  /*2770*/  IMAD.X R158, R165, 0x1, R21, P2 ;  /* 0x00000001a59e7824 */ /* 0x000fe200010e0615 */
[----:B------:R-:W-:-:S11]  /*2780*/  LEA R20, P3, R153, R12, 0x2 ;  /* 0x0000000c99147211 */ /* 0x000fd600078610ff */
[----:B0-----:R-:W-:Y:S05]  /*2790*/  @!P4 BRA `(.L_x_35) ;  /* 0x000000000004c947 */ /* 0x001fea0003800000 */
[----:B------:R0:W5:Y:S02]  /*27a0*/  LDG.E.LTC128B R15, desc[UR36][R6.64+0x4] ;  /* 0x00000424060f7981 */ /* 0x000164000c1e1920 */
.L_x_35:
[----:B------:R-:W-:Y:S05]  /*27b0*/  BSYNC B1 ;  /* 0x0000000000017941 */ /* 0x000fea0003800000 */
.L_x_34:
[----:B-----5:R-:W-:Y:S01]  /*27c0*/  FMUL R24, R15, R156 ;  /* 0x0000009c0f187220 */ /* 0x020fe20000400000 */
[----:B------:R-:W-:-:S03]  /*27d0*/  LEA.HI.X R21, R153, R13, R158, 0x2, P3 ;  /* 0x0000000d99157211 */ /* 0x000fc600018f149e */
[----:B------:R-:W-:Y:S01]  /*27e0*/  FFMA R153, R25, R155, R24 ;  /* 0x0000009b19997223 */ /* 0x000fe20000000018 */
[----:B------:R-:W-:-:S04]  /*27f0*/  IMAD.MOV.U32 R25, RZ, RZ, R15 ;  /* 0x000000ffff197224 */ /* 0x000fc800078e000f */
[----:B------:R1:W-:Y:S04]  /*2800*/  @P4 STG.E desc[UR36][R4.64+0x4], R153 ;  /* 0x0000049904004986 */ /* 0x0003e8000c101924 */
[----:B------:R-:W2:Y:S01]  /*2810*/  @P0 LDG.E.LTC128B R25, desc[UR36][R20.64] ;  /* 0x0000002414190981 */ /* 0x000ea2000c1e1920 */
[----:B------:R-:W-:Y:S01]  /*2820*/  IADD3 R8, P2, R8, R160, RZ ;  /* 0x000000a008087210 */ /* 0x000fe20007f5e0ff */
[----:B------:R-:W-:Y:S01]  /*2830*/  BSSY B1, `(.L_x_36) ;  /* 0x0000010000017945 */ /* 0x000fe20003800000 */
[C---:B------:R-:W-:Y:S02]  /*2840*/  SHF.L.U64.HI R11, R10.reuse, 0x5, R11 ;  /* 0x000000050a0b7819 */ /* 0x040fe4000001020b */
[----:B------:R-:W-:Y:S01]  /*2850*/  LEA R10, P3, R10, R4, 0x5 ;  /* 0x000000040a0a7211 */ /* 0x000fe200078628ff */
[----:B------:R-:W-:Y:S01]  /*2860*/  IMAD.X R9, R9, 0x1, R165, P2 ;  /* 0x0000000109097824 */ /* 0x000fe200010e06a5 */
[----:B------:R-:W-:-:S02]  /*2870*/  ISETP.GT.AND P1, PT, R0, 0x8, P1 ;  /* 0x000000080000780c */ /* 0x000fc40000f24270 */
[----:B------:R-:W-:Y:S01]  /*2880*/  ISETP.GT.AND P2, PT, R3, 0x8, PT ;  /* 0x000000080300780c */ /* 0x000fe20003f44270 */
[----:B------:R-:W-:-:S04]  /*2890*/  IMAD.WIDE.U32 R14, R23, R14, R8 ;  /* 0x0000000e170e7225 */ /* 0x000fc800078e0008 */
[----:B------:R-:W-:Y:S01]  /*28a0*/  IMAD.X R11, R11, 0x1, R5, P3 ;  /* 0x000000010b0b7824 */ /* 0x000fe200018e0605 */
[----:B------:R-:W-:Y:S01]  /*28b0*/  LEA R8, P4, R14, R12, 0x2 ;  /* 0x0000000c0e087211 */ /* 0x000fe200078810ff */
[----:B------:R-:W-:Y:S02]  /*28c0*/  IMAD.IADD R15, R163, 0x1, R15 ;  /* 0x00000001a30f7824 */ /* 0x000fe400078e020f */
[----:B--2---:R-:W-:-:S04]  /*28d0*/  FMUL R9, R25, R156 ;  /* 0x0000009c19097220 */ /* 0x004fc80000400000 */
[----:B------:R-:W-:Y:S01]  /*28e0*/  FFMA R21, R26, R155, R9 ;  /* 0x0000009b1a157223 */ /* 0x000fe20000000009 */
[----:B------:R-:W-:-:S04]  /*28f0*/  LEA.HI.X R9, R14, R13, R15, 0x2, P4 ;  /* 0x0000000d0e097211 */ /* 0x000fc800020f140f */
[----:B------:R1:W-:Y:S01]  /*2900*/  @P0 STG.E desc[UR36][R10.64], R21 ;  /* 0x000000150a000986 */ /* 0x0003e2000c101924 */
[----:B------:R-:W-:Y:S05]  /*2910*/  @!P1 BRA `(.L_x_37) ;  /* 0x0000000000049947 */ /* 0x000fea0003800000 */
[----:B------:R2:W5:Y:S02]  /*2920*/  LDG.E.LTC128B R25, desc[UR36][R8.64+0x4] ;  /* 0x0000042408197981 */ /* 0x000564000c1e1920 */
.L_x_37:
[----:B------:R-:W-:Y:S05]  /*2930*/  BSYNC B1 ;  /* 0x0000000000017941 */ /* 0x000fea0003800000 */
.L_x_36:
[----:B-----5:R-:W-:Y:S01]  /*2940*/  FMUL R12, R25, R156 ;  /* 0x0000009c190c7220 */ /* 0x020fe20000400000 */
[----:B------:R-:W-:Y:S01]  /*2950*/  ISETP.GT.AND P3, PT, R0, RZ, P2 ;  /* 0x000000ff0000720c */ /* 0x000fe20001764270 */
[----:B------:R-:W-:Y:S01]  /*2960*/  BSSY B1, `(.L_x_38) ;  /* 0x0000006000017945 */ /* 0x000fe20003800000 */
[----:B------:R-:W-:Y:S01]  /*2970*/  ISETP.GT.AND P0, PT, R3, 0x9, PT ;  /* 0x000000090300780c */ /* 0x000fe20003f04270 */
[----:B------:R-:W-:-:S05]  /*2980*/  FFMA R27, R27, R155, R12 ;  /* 0x0000009b1b1b7223 */ /* 0x000fca000000000c */
[----:B------:R3:W-:Y:S05]  /*2990*/  @P1 STG.E desc[UR36][R10.64+0x4], R27 ;  /* 0x0000041b0a001986 */ /* 0x0007ea000c101924 */
[----:B------:R-:W-:Y:S05]  /*29a0*/  @!P3 BRA `(.L_x_39) ;  /* 0x000000000004b947 */ /* 0x000fea0003800000 */
[----:B------:R4:W5:Y:S02]  /*29b0*/  LDG.E.LTC128B R25, desc[UR36][R6.64+0x20] ;  /* 0x0000202406197981 */ /* 0x000964000c1e1920 */
.L_x_39:
[----:B------:R-:W-:Y:S05]  /*29c0*/  BSYNC B1 ;  /* 0x0000000000017941 */ /* 0x000fea0003800000 */
.L_x_38:
[----:B-----5:R-:W-:Y:S01]  /*29d0*/  FMUL R13, R25, R156 ;  /* 0x0000009c190d7220 */ /* 0x020fe20000400000 */
[----:B------:R-:W-:Y:S01]  /*29e0*/  ISETP.GT.AND P1, PT, R0, RZ, P0 ;  /* 0x000000ff0000720c */ /* 0x000fe20000724270 */
[----:B------:R-:W-:Y:S02]  /*29f0*/  BSSY B1, `(.L_x_40) ;  /* 0x0000005000017945 */ /* 0x000fe40003800000 */
[----:B------:R-:W-:-:S05]  /*2a00*/  FFMA R13, R28, R155, R13 ;  /* 0x0000009b1c0d7223 */ /* 0x000fca000000000d */
[----:B------:R0:W-:Y:S05]  /*2a10*/  @P3 STG.E desc[UR36][R4.64+0x20], R13 ;  /* 0x0000200d04003986 */ /* 0x0001ea000c101924 */
[----:B------:R-:W-:Y:S05]  /*2a20*/  @!P1 BRA `(.L_x_41) ;  /* 0x0000000000049947 */ /* 0x000fea0003800000 */
[----:B------:R0:W5:Y:S02]  /*2a30*/  LDG.E.LTC128B R25, desc[UR36][R6.64+0x24] ;  /* 0x0000242406197981 */ /* 0x000164000c1e1920 */
.L_x_41:
[----:B------:R-:W-:Y:S05]  /*2a40*/  BSYNC B1 ;  /* 0x0000000000017941 */ /* 0x000fea0003800000 */
.L_x_40:
[----:B-----5:R-:W-:Y:S01]  /*2a50*/  FMUL R12, R25, R156 ;  /* 0x0000009c190c7220 */ /* 0x020fe20000400000 */
[----:B------:R-:W-:Y:S01]  /*2a60*/  ISETP.GT.AND P2, PT, R0, 0x8, P2 ;  /* 0x000000080000780c */ /* 0x000fe20001744270 */
[----:B------:R-:W-:Y:S02]  /*2a70*/  BSSY B1, `(.L_x_42) ;  /* 0x0000005000017945 */ /* 0x000fe40003800000 */
[----:B------:R-:W-:-:S05]  /*2a80*/  FFMA R29, R29, R155, R12 ;  /* 0x0000009b1d1d7223 */ /* 0x000fca000000000c */
[----:B------:R0:W-:Y:S05]  /*2a90*/  @P1 STG.E desc[UR36][R4.64+0x24], R29 ;  /* 0x0000241d04001986 */ /* 0x0001ea000c101924 */
[----:B------:R-:W-:Y:S05]  /*2aa0*/  @!P2 BRA `(.L_x_43) ;  /* 0x000000000004a947 */ /* 0x000fea0003800000 */
[----:B------:R0:W5:Y:S02]  /*2ab0*/  LDG.E.LTC128B R25, desc[UR36][R8.64+0x20] ;  /* 0x0000202408197981 */ /* 0x000164000c1e1920 */
.L_x_43:
[----:B------:R-:W-:Y:S05]  /*2ac0*/  BSYNC B1 ;  /* 0x0000000000017941 */ /* 0x000fea0003800000 */
.L_x_42:
[----:B0----5:R-:W-:Y:S01]  /*2ad0*/  FMUL R13, R25, R156 ;  /* 0x0000009c190d7220 */ /* 0x021fe20000400000 */
[----:B------:R-:W-:Y:S01]  /*2ae0*/  ISETP.GT.AND P0, PT, R0, 0x8, P0 ;  /* 0x000000080000780c */ /* 0x000fe20000704270 */
[----:B------:R-:W-:Y:S01]  /*2af0*/  BSSY B1, `(.L_x_44) ;  /* 0x0000006000017945 */ /* 0x000fe20003800000 */
[----:B------:R-:W-:Y:S01]  /*2b00*/  ISETP.GT.AND P1, PT, R3, 0x10, PT ;  /* 0x000000100300780c */ /* 0x000fe20003f24270 */
[----:B------:R-:W-:-:S05]  /*2b10*/  FFMA R13, R30, R155, R13 ;  /* 0x0000009b1e0d7223 */ /* 0x000fca000000000d */
[----:B------:R0:W-:Y:S05]  /*2b20*/  @P2 STG.E desc[UR36][R10.64+0x20], R13 ;  /* 0x0000200d0a002986 */ /* 0x0001ea000c101924 */
[----:B------:R-:W-:Y:S05]  /*2b30*/  @!P0 BRA `(.L_x_45) ;  /* 0x0000000000048947 */ /* 0x000fea0003800000 */
[----:B------:R0:W5:Y:S02]  /*2b40*/  LDG.E.LTC128B R25, desc[UR36][R8.64+0x24] ;  /* 0x0000242408197981 */ /* 0x000164000c1e1920 */
.L_x_45:
[----:B------:R-:W-:Y:S05]  /*2b50*/  BSYNC B1 ;  /* 0x0000000000017941 */ /* 0x000fea0003800000 */
.L_x_44:
        /* <DEDUP_REMOVED lines=8> */
.L_x_47:
[----:B------:R-:W-:Y:S05]  /*2be0*/  BSYNC B1 ;  /* 0x0000000000017941 */ /* 0x000fea0003800000 */
.L_x_46:
[----:B0----5:R-:W-:Y:S01]  /*2bf0*/  FMUL R13, R25, R156 ;  /* 0x0000009c190d7220 */ /* 0x021fe20000400000 */
[----:B------:R-:W-:Y:S01]  /*2c00*/  ISETP.GT.AND P0, PT, R0, RZ, P2 ;  /* 0x000000ff0000720c */ /* 0x000fe20001704270 */
[----:B------:R-:W-:Y:S02]  /*2c10*/  BSSY B1, `(.L_x_48) ;  /* 0x0000005000017945 */ /* 0x000fe40003800000 */
[----:B------:R-:W-:-:S05]  /*2c20*/  FFMA R13, R32, R155, R13 ;  /* 0x0000009b200d7223 */ /* 0x000fca000000000d */
[----:B------:R0:W-:Y:S05]  /*2c30*/  @P3 STG.E desc[UR36][R4.64+0x40], R13 ;  /* 0x0000400d04003986 */ /* 0x0001ea000c101924 */
[----:B------:R-:W-:Y:S05]  /*2c40*/  @!P0 BRA `(.L_x_49) ;  /* 0x0000000000048947 */ /* 0x000fea0003800000 */
[----:B------:R0:W5:Y:S02]  /*2c50*/  LDG.E.LTC128B R25, desc[UR36][R6.64+0x44] ;  /* 0x0000442406197981 */ /* 0x000164000c1e1920 */
.L_x_49:
[----:B------:R-:W-:Y:S05]  /*2c60*/  BSYNC B1 ;  /* 0x0000000000017941 */ /* 0x000fea0003800000 */
.L_x_48:
[----:B-----5:R-:W-:Y:S01]  /*2c70*/  FMUL R12, R25, R156 ;  /* 0x0000009c190c7220 */ /* 0x020fe20000400000 */
[----:B------:R-:W-:Y:S01]  /*2c80*/  ISETP.GT.AND P1, PT, R0, 0x8, P1 ;  /* 0x000000080000780c */ /* 0x000fe20000f24270 */
[----:B------:R-:W-:Y:S02]  /*2c90*/  BSSY B1, `(.L_x_50) ;  /* 0x0000005000017945 */ /* 0x000fe40003800000 */
[----:B------:R-:W-:-:S05]  /*2ca0*/  FFMA R33, R33, R155, R12 ;  /* 0x0000009b21217223 */ /* 0x000fca000000000c */
[----:B------:R0:W-:Y:S05]  /*2cb0*/  @P0 STG.E desc[UR36][R4.64+0x44], R33 ;  /* 0x0000442104000986 */ /* 0x0001ea000c101924 */
[----:B------:R-:W-:Y:S05]  /*2cc0*/  @!P1 BRA `(.L_x_51) ;  /* 0x0000000000049947 */ /* 0x000fea0003800000 */
[----:B------:R0:W5:Y:S02]  /*2cd0*/  LDG.E.LTC128B R25, desc[UR36][R8.64+0x40] ;  /* 0x0000402408197981 */ /* 0x000164000c1e1920 */
.L_x_51:
[----:B------:R-:W-:Y:S05]  /*2ce0*/  BSYNC B1 ;  /* 0x0000000000017941 */ /* 0x000fea0003800000 */
.L_x_50:
        /* <DEDUP_REMOVED lines=8> */
.L_x_53:
[----:B------:R-:W-:Y:S05]  /*2d70*/  BSYNC B1 ;  /* 0x0000000000017941 */ /* 0x000fea0003800000 */
.L_x_52:
        /* <DEDUP_REMOVED lines=8> */
.L_x_55:
[----:B------:R-:W-:Y:S05]  /*2e00*/  BSYNC B1 ;  /* 0x0000000000017941 */ /* 0x000fea0003800000 */
.L_x_54:
[----:B0----5:R-:W-:Y:S01]  /*2e10*/  FMUL R13, R25, R156 ;  /* 0x0000009c190d7220 */ /* 0x021fe20000400000 */
[----:B------:R-:W-:Y:S01]  /*2e20*/  ISETP.GT.AND P2, PT, R0, RZ, P1 ;  /* 0x000000ff0000720c */ /* 0x000fe20000f44270 */
[----:B------:R-:W-:Y:S02]  /*2e30*/  BSSY B1, `(.L_x_56) ;  /* 0x0000005000017945 */ /* 0x000fe40003800000 */
[----:B------:R-:W-:-:S05]  /*2e40*/  FFMA R13, R36, R155, R13 ;  /* 0x0000009b240d7223 */ /* 0x000fca000000000d */
[----:B------:R0:W-:Y:S05]  /*2e50*/  @P3 STG.E desc[UR36][R4.64+0x60], R13 ;  /* 0x0000600d04003986 */ /* 0x0001ea000c101924 */
[----:B------:R-:W-:Y:S05]  /*2e60*/  @!P2 BRA `(.L_x_57) ;  /* 0x000000000004a947 */ /* 0x000fea0003800000 */
[----:B------:R0:W5:Y:S02]  /*2e70*/  LDG.E.LTC128B R25, desc[UR36][R6.64+0x64] ;  /* 0x0000642406197981 */ /* 0x000164000c1e1920 */
.L_x_57:
[----:B------:R-:W-:Y:S05]  /*2e80*/  BSYNC B1 ;  /* 0x0000000000017941 */ /* 0x000fea0003800000 */
.L_x_56:
[----:B-----5:R-:W-:Y:S01]  /*2e90*/  FMUL R12, R25, R156 ;  /* 0x0000009c190c7220 */ /* 0x020fe20000400000 */
[----:B------:R-:W-:Y:S01]  /*2ea0*/  ISETP.GT.AND P0, PT, R0, 0x8, P0 ;  /* 0x000000080000780c */ /* 0x000fe20000704270 */
[----:B------:R-:W-:Y:S02]  /*2eb0*/  BSSY B1, `(.L_x_58) ;  /* 0x0000005000017945 */ /* 0x000fe40003800000 */
[----:B------:R-:W-:-:S05]  /*2ec0*/  FFMA R37, R37, R155, R12 ;  /* 0x0000009b25257223 */ /* 0x000fca000000000c */
[----:B------:R0:W-:Y:S05]  /*2ed0*/  @P2 STG.E desc[UR36][R4.64+0x64], R37 ;  /* 0x0000642504002986 */ /* 0x0001ea000c101924 */
[----:B------:R-:W-:Y:S05]  /*2ee0*/  @!P0 BRA `(.L_x_59) ;  /* 0x0000000000048947 */ /* 0x000fea0003800000 */
[----:B------:R0:W5:Y:S02]  /*2ef0*/  LDG.E.LTC128B R25, desc[UR36][R8.64+0x60] ;  /* 0x0000602408197981 */ /* 0x000164000c1e1920 */
.L_x_59:
[----:B------:R-:W-:Y:S05]  /*2f00*/  BSYNC B1 ;  /* 0x0000000000017941 */ /* 0x000fea0003800000 */
.L_x_58:
        /* <DEDUP_REMOVED lines=8> */
.L_x_61:
[----:B------:R-:W-:Y:S05]  /*2f90*/  BSYNC B1 ;  /* 0x0000000000017941 */ /* 0x000fea0003800000 */
.L_x_60:
        /* <DEDUP_REMOVED lines=8> */
.L_x_63:
[----:B------:R-:W-:Y:S05]  /*3020*/  BSYNC B1 ;  /* 0x0000000000017941 */ /* 0x000fea0003800000 */
.L_x_62:
[----:B0----5:R-:W-:Y:S01]  /*3030*/  FMUL R13, R25, R156 ;  /* 0x0000009c190d7220 */ /* 0x021fe20000400000 */
[----:B------:R-:W-:Y:S01]  /*3040*/  ISETP.GT.AND P1, PT, R0, RZ, P0 ;  /* 0x000000ff0000720c */ /* 0x000fe20000724270 */
[----:B------:R-:W-:Y:S02]  /*3050*/  BSSY B1, `(.L_x_64) ;  /* 0x0000005000017945 */ /* 0x000fe40003800000 */
[----:B------:R-:W-:-:S05]  /*3060*/  FFMA R13, R40, R155, R13 ;  /* 0x0000009b280d7223 */ /* 0x000fca000000000d */
[----:B------:R0:W-:Y:S05]  /*3070*/  @P3 STG.E desc[UR36][R4.64+0x80], R13 ;  /* 0x0000800d04003986 */ /* 0x0001ea000c101924 */
[----:B------:R-:W-:Y:S05]  /*3080*/  @!P1 BRA `(.L_x_65) ;  /* 0x0000000000049947 */ /* 0x000fea0003800000 */
[----:B------:R0:W5:Y:S02]  /*3090*/  LDG.E.LTC128B R25, desc[UR36][R6.64+0x84] ;  /* 0x0000842406197981 */ /* 0x000164000c1e1920 */
.L_x_65:
[----:B------:R-:W-:Y:S05]  /*30a0*/  BSYNC B1 ;  /* 0x0000000000017941 */ /* 0x000fea0003800000 */
.L_x_64:
[----:B-----5:R-:W-:Y:S01]  /*30b0*/  FMUL R12, R25, R156 ;  /* 0x0000009c190c7220 */ /* 0x020fe20000400000 */
[----:B------:R-:W-:Y:S01]  /*30c0*/  ISETP.GT.AND P2, PT, R0, 0x8, P2 ;  /* 0x000000080000780c */ /* 0x000fe20001744270 */
[----:B------:R-:W-:Y:S02]  /*30d0*/  BSSY B1, `(.L_x_66) ;  /* 0x0000005000017945 */ /* 0x000fe40003800000 */
[----:B------:R-:W-:-:S05]  /*30e0*/  FFMA R41, R41, R155, R12 ;  /* 0x0000009b29297223 */ /* 0x000fca000000000c */
[----:B------:R0:W-:Y:S05]  /*30f0*/  @P1 STG.E desc[UR36][R4.64+0x84], R41 ;  /* 0x0000842904001986 */ /* 0x0001ea000c101924 */
[----:B------:R-:W-:Y:S05]  /*3100*/  @!P2 BRA `(.L_x_67) ;  /* 0x000000000004a947 */ /* 0x000fea0003800000 */
[----:B------:R0:W5:Y:S02]  /*3110*/  LDG.E.LTC128B R25, desc[UR36][R8.64+0x80] ;  /* 0x0000802408197981 */ /* 0x000164000c1e1920 */
.L_x_67:
[----:B------:R-:W-:Y:S05]  /*3120*/  BSYNC B1 ;  /* 0x0000000000017941 */ /* 0x000fea0003800000 */
.L_x_66:
        /* <DEDUP_REMOVED lines=8> */
.L_x_69:
[----:B------:R-:W-:Y:S05]  /*31b0*/  BSYNC B1 ;  /* 0x0000000000017941 */ /* 0x000fea0003800000 */
.L_x_68:
        /* <DEDUP_REMOVED lines=8> */
.L_x_71:
[----:B------:R-:W-:Y:S05]  /*3240*/  BSYNC B1 ;  /* 0x0000000000017941 */ /* 0x000fea0003800000 */
.L_x_70:
[----:B0----5:R-:W-:Y:S01]  /*3250*/  FMUL R13, R25, R156 ;  /* 0x0000009c190d7220 */ /* 0x021fe20000400000 */
[----:B------:R-:W-:Y:S01]  /*3260*/  ISETP.GT.AND P0, PT, R0, RZ, P2 ;  /* 0x000000ff0000720c */ /* 0x000fe20001704270 */
[----:B------:R-:W-:Y:S02]  /*3270*/  BSSY B1, `(.L_x_72) ;  /* 0x0000005000017945 */ /* 0x000fe40003800000 */
[----:B------:R-:W-:-:S05]  /*3280*/  FFMA R13, R44, R155, R13 ;  /* 0x0000009b2c0d7223 */ /* 0x000fca000000000d */
[----:B------:R0:W-:Y:S05]  /*3290*/  @P3 STG.E desc[UR36][R4.64+0xa0], R13 ;  /* 0x0000a00d04003986 */ /* 0x0001ea000c101924 */
[----:B------:R-:W-:Y:S05]  /*32a0*/  @!P0 BRA `(.L_x_73) ;  /* 0x0000000000048947 */ /* 0x000fea0003800000 */
[----:B------:R0:W5:Y:S02]  /*32b0*/  LDG.E.LTC128B R25, desc[UR36][R6.64+0xa4] ;  /* 0x0000a42406197981 */ /* 0x000164000c1e1920 */
.L_x_73:
[----:B------:R-:W-:Y:S05]  /*32c0*/  BSYNC B1 ;  /* 0x0000000000017941 */ /* 0x000fea0003800000 */
.L_x_72:
[----:B-----5:R-:W-:Y:S01]  /*32d0*/  FMUL R12, R25, R156 ;  /* 0x0000009c190c7220 */ /* 0x020fe20000400000 */
[----:B------:R-:W-:Y:S01]  /*32e0*/  ISETP.GT.AND P1, PT, R0, 0x8, P1 ;  /* 0x000000080000780c */ /* 0x000fe20000f24270 */
[----:B------:R-:W-:Y:S02]  /*32f0*/  BSSY B1, `(.L_x_74) ;  /* 0x0000005000017945 */ /* 0x000fe40003800000 */
[----:B------:R-:W-:-:S05]  /*3300*/  FFMA R45, R45, R155, R12 ;  /* 0x0000009b2d2d7223 */ /* 0x000fca000000000c */
[----:B------:R0:W-:Y:S05]  /*3310*/  @P0 STG.E desc[UR36][R4.64+0xa4], R45 ;  /* 0x0000a42d04000986 */ /* 0x0001ea000c101924 */
[----:B------:R-:W-:Y:S05]  /*3320*/  @!P1 BRA `(.L_x_75) ;  /* 0x0000000000049947 */ /* 0x000fea0003800000 */
[----:B------:R0:W5:Y:S02]  /*3330*/  LDG.E.LTC128B R25, desc[UR36][R8.64+0xa0] ;  /* 0x0000a02408197981 */ /* 0x000164000c1e1920 */
.L_x_75:
[----:B------:R-:W-:Y:S05]  /*3340*/  BSYNC B1 ;  /* 0x0000000000017941 */ /* 0x000fea0003800000 */
.L_x_74:
        /* <DEDUP_REMOVED lines=8> */
.L_x_77:
[----:B------:R-:W-:Y:S05]  /*33d0*/  BSYNC B1 ;  /* 0x0000000000017941 */ /* 0x000fea0003800000 */
.L_x_76:
        /* <DEDUP_REMOVED lines=8> */
.L_x_79:
[----:B------:R-:W-:Y:S05]  /*3460*/  BSYNC B1 ;  /* 0x0000000000017941 */ /* 0x000fea0003800000 */
.L_x_78:
[----:B0----5:R-:W-:Y:S01]  /*3470*/  FMUL R13, R25, R156 ;  /* 0x0000009c190d7220 */ /* 0x021fe20000400000 */
[----:B------:R-:W-:Y:S01]  /*3480*/  ISETP.GT.AND P2, PT, R0, RZ, P1 ;  /* 0x000000ff0000720c */ /* 0x000fe20000f44270 */
[----:B------:R-:W-:Y:S02]  /*3490*/  BSSY B1, `(.L_x_80) ;  /* 0x0000005000017945 */ /* 0x000fe40003800000 */
[----:B------:R-:W-:-:S05]  /*34a0*/  FFMA R13, R48, R155, R13 ;  /* 0x0000009b300d7223 */ /* 0x000fca000000000d */
[----:B------:R0:W-:Y:S05]  /*34b0*/  @P3 STG.E desc[UR36][R4.64+0xc0], R13 ;  /* 0x0000c00d04003986 */ /* 0x0001ea000c101924 */
[----:B------:R-:W-:Y:S05]  /*34c0*/  @!P2 BRA `(.L_x_81) ;  /* 0x000000000004a947 */ /* 0x000fea0003800000 */
[----:B------:R0:W5:Y:S02]  /*34d0*/  LDG.E.LTC128B R25, desc[UR36][R6.64+0xc4] ;  /* 0x0000c42406197981 */ /* 0x000164000c1e1920 */
.L_x_81:
[----:B------:R-:W-:Y:S05]  /*34e0*/  BSYNC B1 ;  /* 0x0000000000017941 */ /* 0x000fea0003800000 */
.L_x_80:
[----:B-----5:R-:W-:Y:S01]  /*34f0*/  FMUL R12, R25, R156 ;  /* 0x0000009c190c7220 */ /* 0x020fe20000400000 */
[----:B------:R-:W-:Y:S01]  /*3500*/  ISETP.GT.AND P0, PT, R0, 0x8, P0 ;  /* 0x000000080000780c */ /* 0x000fe20000704270 */
[----:B------:R-:W-:Y:S02]  /*3510*/  BSSY B1, `(.L_x_82) ;  /* 0x0000005000017945 */ /* 0x000fe40003800000 */
[----:B------:R-:W-:-:S05]  /*3520*/  FFMA R49, R49, R155, R12 ;  /* 0x0000009b31317223 */ /* 0x000fca000000000c */
[----:B------:R0:W-:Y:S05]  /*3530*/  @P2 STG.E desc[UR36][R4.64+0xc4], R49 ;  /* 0x0000c43104002986 */ /* 0x0001ea000c101924 */
[----:B------:R-:W-:Y:S05]  /*3540*/  @!P0 BRA `(.L_x_83) ;  /* 0x0000000000048947 */ /* 0x000fea0003800000 */
[----:B------:R0:W5:Y:S02]  /*3550*/  LDG.E.LTC128B R25, desc[UR36][R8.64+0xc0] ;  /* 0x0000c02408197981 */ /* 0x000164000c1e1920 */
.L_x_83:
[----:B------:R-:W-:Y:S05]  /*3560*/  BSYNC B1 ;  /* 0x0000000000017941 */ /* 0x000fea0003800000 */
.L_x_82:
        /* <DEDUP_REMOVED lines=8> */
.L_x_85:
[----:B------:R-:W-:Y:S05]  /*35f0*/  BSYNC B1 ;  /* 0x0000000000017941 */ /* 0x000fea0003800000 */
.L_x_84:
        /* <DEDUP_REMOVED lines=8> */
.L_x_87:
[----:B------:R-:W-:Y:S05]  /*3680*/  BSYNC B1 ;  /* 0x0000000000017941 */ /* 0x000fea0003800000 */
.L_x_86:
[----:B0----5:R-:W-:Y:S01]  /*3690*/  FMUL R13, R25, R156 ;  /* 0x0000009c190d7220 */ /* 0x021fe20000400000 */
[----:B------:R-:W-:Y:S01]  /*36a0*/  ISETP.GT.AND P1, PT, R0, RZ, P0 ;  /* 0x000000ff0000720c */ /* 0x000fe20000724270 */
[----:B------:R-:W-:Y:S02]  /*36b0*/  BSSY B1, `(.L_x_88) ;  /* 0x0000005000017945 */ /* 0x000fe40003800000 */
[----:B------:R-:W-:-:S05]  /*36c0*/  FFMA R13, R52, R155, R13 ;  /* 0x0000009b340d7223 */ /* 0x000fca000000000d */
[----:B------:R0:W-:Y:S05]  /*36d0*/  @P3 STG.E desc[UR36][R4.64+0xe0], R13 ;  /* 0x0000e00d04003986 */ /* 0x0001ea000c101924 */
[----:B------:R-:W-:Y:S05]  /*36e0*/  @!P1 BRA `(.L_x_89) ;  /* 0x0000000000049947 */ /* 0x000fea0003800000 */
[----:B------:R0:W5:Y:S02]  /*36f0*/  LDG.E.LTC128B R25, desc[UR36][R6.64+0xe4] ;  /* 0x0000e42406197981 */ /* 0x000164000c1e1920 */
.L_x_89:
[----:B------:R-:W-:Y:S05]  /*3700*/  BSYNC B1 ;  /* 0x0000000000017941 */ /* 0x000fea0003800000 */
.L_x_88:
[----:B-----5:R-:W-:Y:S01]  /*3710*/  FMUL R12, R25, R156 ;  /* 0x0000009c190c7220 */ /* 0x020fe20000400000 */
[----:B------:R-:W-:Y:S01]  /*3720*/  ISETP.GT.AND P2, PT, R0, 0x8, P2 ;  /* 0x000000080000780c */ /* 0x000fe20001744270 */
[----:B------:R-:W-:Y:S02]  /*3730*/  BSSY B1, `(.L_x_90) ;  /* 0x0000005000017945 */ /* 0x000fe40003800000 */
[----:B------:R-:W-:-:S05]  /*3740*/  FFMA R53, R53, R155, R12 ;  /* 0x0000009b35357223 */ /* 0x000fca000000000c */
[----:B------:R0:W-:Y:S05]  /*3750*/  @P1 STG.E desc[UR36][R4.64+0xe4], R53 ;  /* 0x0000e43504001986 */ /* 0x0001ea000c101924 */
[----:B------:R-:W-:Y:S05]  /*3760*/  @!P2 BRA `(.L_x_91) ;  /* 0x000000000004a947 */ /* 0x000fea0003800000 */
[----:B------:R0:W5:Y:S02]  /*3770*/  LDG.E.LTC128B R25, desc[UR36][R8.64+0xe0] ;  /* 0x0000e02408197981 */ /* 0x000164000c1e1920 */
.L_x_91:
[----:B------:R-:W-:Y:S05]  /*3780*/  BSYNC B1 ;  /* 0x0000000000017941 */ /* 0x000fea0003800000 */
.L_x_90:
        /* <DEDUP_REMOVED lines=8> */
.L_x_93:
[----:B------:R-:W-:Y:S05]  /*3810*/  BSYNC B1 ;  /* 0x0000000000017941 */ /* 0x000fea0003800000 */
.L_x_92:
        /* <DEDUP_REMOVED lines=8> */
.L_x_95:
[----:B------:R-:W-:Y:S05]  /*38a0*/  BSYNC B1 ;  /* 0x0000000000017941 */ /* 0x000fea0003800000 */
.L_x_94:
[----:B0----5:R-:W-:Y:S01]  /*38b0*/  FMUL R13, R25, R156 ;  /* 0x0000009c190d7220 */ /* 0x021fe20000400000 */
[----:B------:R-:W-:Y:S01]  /*38c0*/  ISETP.GT.AND P0, PT, R0, RZ, P2 ;  /* 0x000000ff0000720c */ /* 0x000fe20001704270 */
[----:B------:R-:W-:Y:S02]  /*38d0*/  BSSY B1, `(.L_x_96) ;  /* 0x0000005000017945 */ /* 0x000fe40003800000 */
[----:B------:R-:W-:-:S05]  /*38e0*/  FFMA R13, R56, R155, R13 ;  /* 0x0000009b380d7223 */ /* 0x000fca000000000d */
[----:B------:R0:W-:Y:S05]  /*38f0*/  @P3 STG.E desc[UR36][R4.64+0x100], R13 ;  /* 0x0001000d04003986 */ /* 0x0001ea000c101924 */
[----:B------:R-:W-:Y:S05]  /*3900*/  @!P0 BRA `(.L_x_97) ;  /* 0x0000000000048947 */ /* 0x000fea0003800000 */
[----:B------:R0:W5:Y:S02]  /*3910*/  LDG.E.LTC128B R25, desc[UR36][R6.64+0x104] ;  /* 0x0001042406197981 */ /* 0x000164000c1e1920 */
.L_x_97:
[----:B------:R-:W-:Y:S05]  /*3920*/  BSYNC B1 ;  /* 0x0000000000017941 */ /* 0x000fea0003800000 */
.L_x_96:
[----:B-----5:R-:W-:Y:S01]  /*3930*/  FMUL R12, R25, R156 ;  /* 0x0000009c190c7220 */ /* 0x020fe20000400000 */
[----:B------:R-:W-:Y:S01]  /*3940*/  ISETP.GT.AND P1, PT, R0, 0x8, P1 ;  /* 0x000000080000780c */ /* 0x000fe20000f24270 */
[----:B------:R-:W-:Y:S02]  /*3950*/  BSSY B1, `(.L_x_98) ;  /* 0x0000005000017945 */ /* 0x000fe40003800000 */
[----:B------:R-:W-:-:S05]  /*3960*/  FFMA R57, R57, R155, R12 ;  /* 0x0000009b39397223 */ /* 0x000fca000000000c */
[----:B------:R0:W-:Y:S05]  /*3970*/  @P0 STG.E desc[UR36][R4.64+0x104], R57 ;  /* 0x0001043904000986 */ /* 0x0001ea000c101924 */
[----:B------:R-:W-:Y:S05]  /*3980*/  @!P1 BRA `(.L_x_99) ;  /* 0x0000000000049947 */ /* 0x000fea0003800000 */
[----:B------:R0:W5:Y:S02]  /*3990*/  LDG.E.LTC128B R25, desc[UR36][R8.64+0x100] ;  /* 0x0001002408197981 */ /* 0x000164000c1e1920 */
.L_x_99:
[----:B------:R-:W-:Y:S05]  /*39a0*/  BSYNC B1 ;  /* 0x0000000000017941 */ /* 0x000fea0003800000 */
.L_x_98:
        /* <DEDUP_REMOVED lines=8> */
.L_x_101:
[----:B------:R-:W-:Y:S05]  /*3a30*/  BSYNC B1 ;  /* 0x0000000000017941 */ /* 0x000fea0003800000 */
.L_x_100:
        /* <DEDUP_REMOVED lines=8> */
.L_x_103:
[----:B------:R-:W-:Y:S05]  /*3ac0*/  BSYNC B1 ;  /* 0x0000000000017941 */ /* 0x000fea0003800000 */
.L_x_102:
[----:B0----5:R-:W-:Y:S01]  /*3ad0*/  FMUL R13, R25, R156 ;  /* 0x0000009c190d7220 */ /* 0x021fe20000400000 */
[----:B------:R-:W-:Y:S01]  /*3ae0*/  ISETP.GT.AND P2, PT, R0, RZ, P1 ;  /* 0x000000ff0000720c */ /* 0x000fe20000f44270 */
[----:B------:R-:W-:Y:S02]  /*3af0*/  BSSY B1, `(.L_x_104) ;  /* 0x0000005000017945 */ /* 0x000fe40003800000 */
[----:B------:R-:W-:-:S05]  /*3b00*/  FFMA R13, R60, R155, R13 ;  /* 0x0000009b3c0d7223 */ /* 0x000fca000000000d */
[----:B------:R0:W-:Y:S05]  /*3b10*/  @P3 STG.E desc[UR36][R4.64+0x120], R13 ;  /* 0x0001200d04003986 */ /* 0x0001ea000c101924 */
[----:B------:R-:W-:Y:S05]  /*3b20*/  @!P2 BRA `(.L_x_105) ;  /* 0x000000000004a947 */ /* 0x000fea0003800000 */
[----:B------:R0:W5:Y:S02]  /*3b30*/  LDG.E.LTC128B R25, desc[UR36][R6.64+0x124] ;  /* 0x0001242406197981 */ /* 0x000164000c1e1920 */
.L_x_105:
[----:B------:R-:W-:Y:S05]  /*3b40*/  BSYNC B1 ;  /* 0x0000000000017941 */ /* 0x000fea0003800000 */
.L_x_104:
[----:B-----5:R-:W-:Y:S01]  /*3b50*/  FMUL R12, R25, R156 ;  /* 0x0000009c190c7220 */ /* 0x020fe20000400000 */
[----:B------:R-:W-:Y:S01]  /*3b60*/  ISETP.GT.AND P0, PT, R0, 0x8, P0 ;  /* 0x000000080000780c */ /* 0x000fe20000704270 */
[----:B------:R-:W-:Y:S02]  /*3b70*/  BSSY B1, `(.L_x_106) ;  /* 0x0000005000017945 */ /* 0x000fe40003800000 */
[----:B------:R-:W-:-:S05]  /*3b80*/  FFMA R61, R61, R155, R12 ;  /* 0x0000009b3d3d7223 */ /* 0x000fca000000000c */
[----:B------:R0:W-:Y:S05]  /*3b90*/  @P2 STG.E desc[UR36][R4.64+0x124], R61 ;  /* 0x0001243d04002986 */ /* 0x0001ea000c101924 */
[----:B------:R-:W-:Y:S05]  /*3ba0*/  @!P0 BRA `(.L_x_107) ;  /* 0x0000000000048947 */ /* 0x000fea0003800000 */
[----:B------:R0:W5:Y:S02]  /*3bb0*/  LDG.E.LTC128B R25, desc[UR36][R8.64+0x120] ;  /* 0x0001202408197981 */ /* 0x000164000c1e1920 */
.L_x_107:
[----:B------:R-:W-:Y:S05]  /*3bc0*/  BSYNC B1 ;  /* 0x0000000000017941 */ /* 0x000fea0003800000 */
.L_x_106:
        /* <DEDUP_REMOVED lines=8> */
.L_x_109:
[----:B------:R-:W-:Y:S05]  /*3c50*/  BSYNC B1 ;  /* 0x0000000000017941 */ /* 0x000fea0003800000 */
.L_x_108:
        /* <DEDUP_REMOVED lines=8> */
.L_x_111:
[----:B------:R-:W-:Y:S05]  /*3ce0*/  BSYNC B1 ;  /* 0x0000000000017941 */ /* 0x000fea0003800000 */
.L_x_110:
[----:B0----5:R-:W-:Y:S01]  /*3cf0*/  FMUL R13, R25, R156 ;  /* 0x0000009c190d7220 */ /* 0x021fe20000400000 */
[----:B------:R-:W-:Y:S01]  /*3d00*/  ISETP.GT.AND P1, PT, R0, RZ, P0 ;  /* 0x000000ff0000720c */ /* 0x000fe20000724270 */
[----:B------:R-:W-:Y:S02]  /*3d10*/  BSSY B1, `(.L_x_112) ;  /* 0x0000005000017945 */ /* 0x000fe40003800000 */
[----:B------:R-:W-:-:S05]  /*3d20*/  FFMA R13, R64, R155, R13 ;  /* 0x0000009b400d7223 */ /* 0x000fca000000000d */
[----:B------:R0:W-:Y:S05]  /*3d30*/  @P3 STG.E desc[UR36][R4.64+0x140], R13 ;  /* 0x0001400d04003986 */ /* 0x0001ea000c101924 */
[----:B------:R-:W-:Y:S05]  /*3d40*/  @!P1 BRA `(.L_x_113) ;  /* 0x0000000000049947 */ /* 0x000fea0003800000 */
[----:B------:R0:W5:Y:S02]  /*3d50*/  LDG.E.LTC128B R25, desc[UR36][R6.64+0x144] ;  /* 0x0001442406197981 */ /* 0x000164000c1e1920 */
.L_x_113:
[----:B------:R-:W-:Y:S05]  /*3d60*/  BSYNC B1 ;  /* 0x0000000000017941 */ /* 0x000fea0003800000 */
.L_x_112:
[----:B-----5:R-:W-:Y:S01]  /*3d70*/  FMUL R12, R25, R156 ;  /* 0x0000009c190c7220 */ /* 0x020fe20000400000 */
[----:B------:R-:W-:Y:S01]  /*3d80*/  ISETP.GT.AND P2, PT, R0, 0x8, P2 ;  /* 0x000000080000780c */ /* 0x000fe20001744270 */
[----:B------:R-:W-:Y:S02]  /*3d90*/  BSSY B1, `(.L_x_114) ;  /* 0x0000005000017945 */ /* 0x000fe40003800000 */
[----:B------:R-:W-:-:S05]  /*3da0*/  FFMA R65, R65, R155, R12 ;  /* 0x0000009b41417223 */ /* 0x000fca000000000c */
[----:B------:R0:W-:Y:S05]  /*3db0*/  @P1 STG.E desc[UR36][R4.64+0x144], R65 ;  /* 0x0001444104001986 */ /* 0x0001ea000c101924 */
[----:B------:R-:W-:Y:S05]  /*3dc0*/  @!P2 BRA `(.L_x_115) ;  /* 0x000000000004a947 */ /* 0x000fea0003800000 */
[----:B------:R0:W5:Y:S02]  /*3dd0*/  LDG.E.LTC128B R25, desc[UR36][R8.64+0x140] ;  /* 0x0001402408197981 */ /* 0x000164000c1e1920 */
.L_x_115:
[----:B------:R-:W-:Y:S05]  /*3de0*/  BSYNC B1 ;  /* 0x0000000000017941 */ /* 0x000fea0003800000 */
.L_x_114:
        /* <DEDUP_REMOVED lines=8> */
.L_x_117:
[----:B------:R-:W-:Y:S05]  /*3e70*/  BSYNC B1 ;  /* 0x0000000000017941 */ /* 0x000fea0003800000 */
.L_x_116:
        /* <DEDUP_REMOVED lines=8> */
.L_x_119:
[----:B------:R-:W-:Y:S05]  /*3f00*/  BSYNC B1 ;  /* 0x0000000000017941 */ /* 0x000fea0003800000 */
.L_x_118:
[----:B0----5:R-:W-:Y:S01]  /*3f10*/  FMUL R13, R25, R156 ;  /* 0x0000009c190d7220 */ /* 0x021fe20000400000 */
[----:B------:R-:W-:Y:S01]  /*3f20*/  ISETP.GT.AND P0, PT, R0, RZ, P2 ;  /* 0x000000ff0000720c */ /* 0x000fe20001704270 */
[----:B------:R-:W-:Y:S02]  /*3f30*/  BSSY B1, `(.L_x_120) ;  /* 0x0000005000017945 */ /* 0x000fe40003800000 */
[----:B------:R-:W-:-:S05]  /*3f40*/  FFMA R13, R68, R155, R13 ;  /* 0x0000009b440d7223 */ /* 0x000fca000000000d */
[----:B------:R0:W-:Y:S05]  /*3f50*/  @P3 STG.E desc[UR36][R4.64+0x160], R13 ;  /* 0x0001600d04003986 */ /* 0x0001ea000c101924 */
[----:B------:R-:W-:Y:S05]  /*3f60*/  @!P0 BRA `(.L_x_121) ;  /* 0x0000000000048947 */ /* 0x000fea0003800000 */
[----:B------:R0:W5:Y:S02]  /*3f70*/  LDG.E.LTC128B R25, desc[UR36][R6.64+0x164] ;  /* 0x0001642406197981 */ /* 0x000164000c1e1920 */
.L_x_121:
[----:B------:R-:W-:Y:S05]  /*3f80*/  BSYNC B1 ;  /* 0x0000000000017941 */ /* 0x000fea0003800000 */
.L_x_120:
[----:B-----5:R-:W-:Y:S01]  /*3f90*/  FMUL R12, R25, R156 ;  /* 0x0000009c190c7220 */ /* 0x020fe20000400000 */
[----:B------:R-:W-:Y:S01]  /*3fa0*/  ISETP.GT.AND P1, PT, R0, 0x8, P1 ;  /* 0x000000080000780c */ /* 0x000fe20000f24270 */
[----:B------:R-:W-:Y:S02]  /*3fb0*/  BSSY B1, `(.L_x_122) ;  /* 0x0000005000017945 */ /* 0x000fe40003800000 */
[----:B------:R-:W-:-:S05]  /*3fc0*/  FFMA R69, R69, R155, R12 ;  /* 0x0000009b45457223 */ /* 0x000fca000000000c */
[----:B------:R0:W-:Y:S05]  /*3fd0*/  @P0 STG.E desc[UR36][R4.64+0x164], R69 ;  /* 0x0001644504000986 */ /* 0x0001ea000c101924 */
[----:B------:R-:W-:Y:S05]  /*3fe0*/  @!P1 BRA `(.L_x_123) ;  /* 0x0000000000049947 */ /* 0x000fea0003800000 */
[----:B------:R0:W5:Y:S02]  /*3ff0*/  LDG.E.LTC128B R25, desc[UR36][R8.64+0x160] ;  /* 0x0001602408197981 */ /* 0x000164000c1e1920 */
.L_x_123:
[----:B------:R-:W-:Y:S05]  /*4000*/  BSYNC B1 ;  /* 0x0000000000017941 */ /* 0x000fea0003800000 */
.L_x_122:
        /* <DEDUP_REMOVED lines=8> */
.L_x_125:
[----:B------:R-:W-:Y:S05]  /*4090*/  BSYNC B1 ;  /* 0x0000000000017941 */ /* 0x000fea0003800000 */
.L_x_124:
        /* <DEDUP_REMOVED lines=8> */
.L_x_127:
[----:B------:R-:W-:Y:S05]  /*4120*/  BSYNC B1 ;  /* 0x0000000000017941 */ /* 0x000fea0003800000 */
.L_x_126:
[----:B0----5:R-:W-:Y:S01]  /*4130*/  FMUL R13, R25, R156 ;  /* 0x0000009c190d7220 */ /* 0x021fe20000400000 */
[----:B------:R-:W-:Y:S01]  /*4140*/  ISETP.GT.AND P2, PT, R0, RZ, P1 ;  /* 0x000000ff0000720c */ /* 0x000fe20000f44270 */
[----:B------:R-:W-:Y:S02]  /*4150*/  BSSY B1, `(.L_x_128) ;  /* 0x0000005000017945 */ /* 0x000fe40003800000 */
[----:B------:R-:W-:-:S05]  /*4160*/  FFMA R13, R72, R155, R13 ;  /* 0x0000009b480d7223 */ /* 0x000fca000000000d */
[----:B------:R0:W-:Y:S05]  /*4170*/  @P3 STG.E desc[UR36][R4.64+0x180], R13 ;  /* 0x0001800d04003986 */ /* 0x0001ea000c101924 */
[----:B------:R-:W-:Y:S05]  /*4180*/  @!P2 BRA `(.L_x_129) ;  /* 0x000000000004a947 */ /* 0x000fea0003800000 */
[----:B------:R0:W5:Y:S02]  /*4190*/  LDG.E.LTC128B R25, desc[UR36][R6.64+0x184] ;  /* 0x0001842406197981 */ /* 0x000164000c1e1920 */
.L_x_129:
[----:B------:R-:W-:Y:S05]  /*41a0*/  BSYNC B1 ;  /* 0x0000000000017941 */ /* 0x000fea0003800000 */
.L_x_128:
[----:B-----5:R-:W-:Y:S01]  /*41b0*/  FMUL R12, R25, R156 ;  /* 0x0000009c190c7220 */ /* 0x020fe20000400000 */
[----:B------:R-:W-:Y:S01]  /*41c0*/  ISETP.GT.AND P0, PT, R0, 0x8, P0 ;  /* 0x000000080000780c */ /* 0x000fe20000704270 */
[----:B------:R-:W-:Y:S02]  /*41d0*/  BSSY B1, `(.L_x_130) ;  /* 0x0000005000017945 */ /* 0x000fe40003800000 */
[----:B------:R-:W-:-:S05]  /*41e0*/  FFMA R73, R73, R155, R12 ;  /* 0x0000009b49497223 */ /* 0x000fca000000000c */
[----:B------:R0:W-:Y:S05]  /*41f0*/  @P2 STG.E desc[UR36][R4.64+0x184], R73 ;  /* 0x0001844904002986 */ /* 0x0001ea000c101924 */
[----:B------:R-:W-:Y:S05]  /*4200*/  @!P0 BRA `(.L_x_131) ;  /* 0x0000000000048947 */ /* 0x000fea0003800000 */
[----:B------:R0:W5:Y:S02]  /*4210*/  LDG.E.LTC128B R25, desc[UR36][R8.64+0x180] ;  /* 0x0001802408197981 */ /* 0x000164000c1e1920 */
.L_x_131:
[----:B------:R-:W-:Y:S05]  /*4220*/  BSYNC B1 ;  /* 0x0000000000017941 */ /* 0x000fea0003800000 */
.L_x_130:
        /* <DEDUP_REMOVED lines=8> */
.L_x_133:
[----:B------:R-:W-:Y:S05]  /*42b0*/  BSYNC B1 ;  /* 0x0000000000017941 */ /* 0x000fea0003800000 */
.L_x_132:
        /* <DEDUP_REMOVED lines=8> */
.L_x_135:
[----:B------:R-:W-:Y:S05]  /*4340*/  BSYNC B1 ;  /* 0x0000000000017941 */ /* 0x000fea0003800000 */
.L_x_134:
[----:B0----5:R-:W-:Y:S01]  /*4350*/  FMUL R13, R25, R156 ;  /* 0x0000009c190d7220 */ /* 0x021fe20000400000 */
[----:B------:R-:W-:Y:S01]  /*4360*/  ISETP.GT.AND P1, PT, R0, RZ, P0 ;  /* 0x000000ff0000720c */ /* 0x000fe20000724270 */
[----:B------:R-:W-:Y:S02]  /*4370*/  BSSY B1, `(.L_x_136) ;  /* 0x0000005000017945 */ /* 0x000fe40003800000 */
[----:B------:R-:W-:-:S05]  /*4380*/  FFMA R13, R76, R155, R13 ;  /* 0x0000009b4c0d7223 */ /* 0x000fca000000000d */
[----:B------:R0:W-:Y:S05]  /*4390*/  @P3 STG.E desc[UR36][R4.64+0x1a0], R13 ;  /* 0x0001a00d04003986 */ /* 0x0001ea000c101924 */
[----:B------:R-:W-:Y:S05]  /*43a0*/  @!P1 BRA `(.L_x_137) ;  /* 0x0000000000049947 */ /* 0x000fea0003800000 */
[----:B------:R0:W5:Y:S02]  /*43b0*/  LDG.E.LTC128B R25, desc[UR36][R6.64+0x1a4] ;  /* 0x0001a42406197981 */ /* 0x000164000c1e1920 */
.L_x_137:
[----:B------:R-:W-:Y:S05]  /*43c0*/  BSYNC B1 ;  /* 0x0000000000017941 */ /* 0x000fea0003800000 */
.L_x_136:
[----:B-----5:R-:W-:Y:S01]  /*43d0*/  FMUL R12, R25, R156 ;  /* 0x0000009c190c7220 */ /* 0x020fe20000400000 */
[----:B------:R-:W-:Y:S01]  /*43e0*/  ISETP.GT.AND P2, PT, R0, 0x8, P2 ;  /* 0x000000080000780c */ /* 0x000fe20001744270 */
[----:B------:R-:W-:Y:S02]  /*43f0*/  BSSY B1, `(.L_x_138) ;  /* 0x0000005000017945 */ /* 0x000fe40003800000 */
[----:B------:R-:W-:-:S05]  /*4400*/  FFMA R77, R77, R155, R12 ;  /* 0x0000009b4d4d7223 */ /* 0x000fca000000000c */
[----:B------:R0:W-:Y:S05]  /*4410*/  @P1 STG.E desc[UR36][R4.64+0x1a4], R77 ;  /* 0x0001a44d04001986 */ /* 0x0001ea000c101924 */
[----:B------:R-:W-:Y:S05]  /*4420*/  @!P2 BRA `(.L_x_139) ;  /* 0x000000000004a947 */ /* 0x000fea0003800000 */
[----:B------:R0:W5:Y:S02]  /*4430*/  LDG.E.LTC128B R25, desc[UR36][R8.64+0x1a0] ;  /* 0x0001a02408197981 */ /* 0x000164000c1e1920 */
.L_x_139:
[----:B------:R-:W-:Y:S05]  /*4440*/  BSYNC B1 ;  /* 0x0000000000017941 */ /* 0x000fea0003800000 */
.L_x_138:
        /* <DEDUP_REMOVED lines=8> */
.L_x_141:
[----:B------:R-:W-:Y:S05]  /*44d0*/  BSYNC B1 ;  /* 0x0000000000017941 */ /* 0x000fea0003800000 */
.L_x_140:
        /* <DEDUP_REMOVED lines=8> */
.L_x_143:
[----:B------:R-:W-:Y:S05]  /*4560*/  BSYNC B1 ;  /* 0x0000000000017941 */ /* 0x000fea0003800000 */
.L_x_142:
[----:B0----5:R-:W-:Y:S01]  /*4570*/  FMUL R13, R25, R156 ;  /* 0x0000009c190d7220 */ /* 0x021fe20000400000 */
[----:B------:R-:W-:Y:S01]  /*4580*/  ISETP.GT.AND P0, PT, R0, RZ, P2 ;  /* 0x000000ff0000720c */ /* 0x000fe20001704270 */
[----:B------:R-:W-:Y:S02]  /*4590*/  BSSY B1, `(.L_x_144) ;  /* 0x0000005000017945 */ /* 0x000fe40003800000 */
[----:B------:R-:W-:-:S05]  /*45a0*/  FFMA R13, R80, R155, R13 ;  /* 0x0000009b500d7223 */ /* 0x000fca000000000d */
[----:B------:R0:W-:Y:S05]  /*45b0*/  @P3 STG.E desc[UR36][R4.64+0x1c0], R13 ;  /* 0x0001c00d04003986 */ /* 0x0001ea000c101924 */
[----:B------:R-:W-:Y:S05]  /*45c0*/  @!P0 BRA `(.L_x_145) ;  /* 0x0000000000048947 */ /* 0x000fea0003800000 */
[----:B------:R0:W5:Y:S02]  /*45d0*/  LDG.E.LTC128B R25, desc[UR36][R6.64+0x1c4] ;  /* 0x0001c42406197981 */ /* 0x000164000c1e1920 */
.L_x_145:
[----:B------:R-:W-:Y:S05]  /*45e0*/  BSYNC B1 ;  /* 0x0000000000017941 */ /* 0x000fea0003800000 */
.L_x_144:
[----:B-----5:R-:W-:Y:S01]  /*45f0*/  FMUL R12, R25, R156 ;  /* 0x0000009c190c7220 */ /* 0x020fe20000400000 */
[----:B------:R-:W-:Y:S01]  /*4600*/  ISETP.GT.AND P1, PT, R0, 0x8, P1 ;  /* 0x000000080000780c */ /* 0x000fe20000f24270 */
[----:B------:R-:W-:Y:S02]  /*4610*/  BSSY B1, `(.L_x_146) ;  /* 0x0000005000017945 */ /* 0x000fe40003800000 */
[----:B------:R-:W-:-:S05]  /*4620*/  FFMA R81, R81, R155, R12 ;  /* 0x0000009b51517223 */ /* 0x000fca000000000c */
[----:B------:R0:W-:Y:S05]  /*4630*/  @P0 STG.E desc[UR36][R4.64+0x1c4], R81 ;  /* 0x0001c45104000986 */ /* 0x0001ea000c101924 */
[----:B------:R-:W-:Y:S05]  /*4640*/  @!P1 BRA `(.L_x_147) ;  /* 0x0000000000049947 */ /* 0x000fea0003800000 */
[----:B------:R0:W5:Y:S02]  /*4650*/  LDG.E.LTC128B R25, desc[UR36][R8.64+0x1c0] ;  /* 0x0001c02408197981 */ /* 0x000164000c1e1920 */
.L_x_147:
[----:B------:R-:W-:Y:S05]  /*4660*/  BSYNC B1 ;  /* 0x0000000000017941 */ /* 0x000fea0003800000 */
.L_x_146:
        /* <DEDUP_REMOVED lines=8> */
.L_x_149:
[----:B------:R-:W-:Y:S05]  /*46f0*/  BSYNC B1 ;  /* 0x0000000000017941 */ /* 0x000fea0003800000 */
.L_x_148:
        /* <DEDUP_REMOVED lines=8> */
.L_x_151:
[----:B------:R-:W-:Y:S05]  /*4780*/  BSYNC B1 ;  /* 0x0000000000017941 */ /* 0x000fea0003800000 */
.L_x_150:
[----:B0----5:R-:W-:Y:S01]  /*4790*/  FMUL R13, R25, R156 ;  /* 0x0000009c190d7220 */ /* 0x021fe20000400000 */
[----:B------:R-:W-:Y:S01]  /*47a0*/  ISETP.GT.AND P2, PT, R0, RZ, P1 ;  /* 0x000000ff0000720c */ /* 0x000fe20000f44270 */
[----:B------:R-:W-:Y:S02]  /*47b0*/  BSSY B1, `(.L_x_152) ;  /* 0x0000005000017945 */ /* 0x000fe40003800000 */
[----:B------:R-:W-:-:S05]  /*47c0*/  FFMA R13, R84, R155, R13 ;  /* 0x0000009b540d7223 */ /* 0x000fca000000000d */
[----:B------:R0:W-:Y:S05]  /*47d0*/  @P3 STG.E desc[UR36][R4.64+0x1e0], R13 ;  /* 0x0001e00d04003986 */ /* 0x0001ea000c101924 */
[----:B------:R-:W-:Y:S05]  /*47e0*/  @!P2 BRA `(.L_x_153) ;  /* 0x000000000004a947 */ /* 0x000fea0003800000 */
[----:B------:R0:W5:Y:S02]  /*47f0*/  LDG.E.LTC128B R25, desc[UR36][R6.64+0x1e4] ;  /* 0x0001e42406197981 */ /* 0x000164000c1e1920 */
.L_x_153:
[----:B------:R-:W-:Y:S05]  /*4800*/  BSYNC B1 ;  /* 0x0000000000017941 */ /* 0x000fea0003800000 */
.L_x_152:
[----:B-----5:R-:W-:Y:S01]  /*4810*/  FMUL R12, R25, R156 ;  /* 0x0000009c190c7220 */ /* 0x020fe20000400000 */
[----:B------:R-:W-:Y:S01]  /*4820*/  ISETP.GT.AND P0, PT, R0, 0x8, P0 ;  /* 0x000000080000780c */ /* 0x000fe20000704270 */
[----:B------:R-:W-:Y:S02]  /*4830*/  BSSY B1, `(.L_x_154) ;  /* 0x0000005000017945 */ /* 0x000fe40003800000 */
[----:B------:R-:W-:-:S05]  /*4840*/  FFMA R85, R85, R155, R12 ;  /* 0x0000009b55557223 */ /* 0x000fca000000000c */
[----:B------:R0:W-:Y:S05]  /*4850*/  @P2 STG.E desc[UR36][R4.64+0x1e4], R85 ;  /* 0x0001e45504002986 */ /* 0x0001ea000c101924 */
[----:B------:R-:W-:Y:S05]  /*4860*/  @!P0 BRA `(.L_x_155) ;  /* 0x0000000000048947 */ /* 0x000fea0003800000 */
[----:B------:R0:W5:Y:S02]  /*4870*/  LDG.E.LTC128B R25, desc[UR36][R8.64+0x1e0] ;  /* 0x0001e02408197981 */ /* 0x000164000c1e1920 */
.L_x_155:
[----:B------:R-:W-:Y:S05]  /*4880*/  BSYNC B1 ;  /* 0x0000000000017941 */ /* 0x000fea0003800000 */
.L_x_154:
        /* <DEDUP_REMOVED lines=8> */
.L_x_157:
[----:B------:R-:W-:Y:S05]  /*4910*/  BSYNC B1 ;  /* 0x0000000000017941 */ /* 0x000fea0003800000 */
.L_x_156:
        /* <DEDUP_REMOVED lines=8> */
.L_x_159:
[----:B------:R-:W-:Y:S05]  /*49a0*/  BSYNC B1 ;  /* 0x0000000000017941 */ /* 0x000fea0003800000 */
.L_x_158:
[----:B0----5:R-:W-:Y:S01]  /*49b0*/  FMUL R13, R25, R156 ;  /* 0x0000009c190d7220 */ /* 0x021fe20000400000 */
[----:B------:R-:W-:Y:S01]  /*49c0*/  ISETP.GT.AND P1, PT, R0, RZ, P0 ;  /* 0x000000ff0000720c */ /* 0x000fe20000724270 */
[----:B------:R-:W-:Y:S02]  /*49d0*/  BSSY B1, `(.L_x_160) ;  /* 0x0000005000017945 */ /* 0x000fe40003800000 */
[----:B------:R-:W-:-:S05]  /*49e0*/  FFMA R13, R88, R155, R13 ;  /* 0x0000009b580d7223 */ /* 0x000fca000000000d */
[----:B------:R0:W-:Y:S05]  /*49f0*/  @P3 STG.E desc[UR36][R4.64+0x200], R13 ;  /* 0x0002000d04003986 */ /* 0x0001ea000c101924 */
[----:B------:R-:W-:Y:S05]  /*4a00*/  @!P1 BRA `(.L_x_161) ;  /* 0x0000000000049947 */ /* 0x000fea0003800000 */
[----:B------:R0:W5:Y:S02]  /*4a10*/  LDG.E.LTC128B R25, desc[UR36][R6.64+0x204] ;  /* 0x0002042406197981 */ /* 0x000164000c1e1920 */
.L_x_161:
[----:B------:R-:W-:Y:S05]  /*4a20*/  BSYNC B1 ;  /* 0x0000000000017941 */ /* 0x000fea0003800000 */
.L_x_160:
[----:B-----5:R-:W-:Y:S01]  /*4a30*/  FMUL R12, R25, R156 ;  /* 0x0000009c190c7220 */ /* 0x020fe20000400000 */
[----:B------:R-:W-:Y:S01]  /*4a40*/  ISETP.GT.AND P2, PT, R0, 0x8, P2 ;  /* 0x000000080000780c */ /* 0x000fe20001744270 */
[----:B------:R-:W-:Y:S02]  /*4a50*/  BSSY B1, `(.L_x_162) ;  /* 0x0000005000017945 */ /* 0x000fe40003800000 */
[----:B------:R-:W-:-:S05]  /*4a60*/  FFMA R89, R89, R155, R12 ;  /* 0x0000009b59597223 */ /* 0x000fca000000000c */
[----:B------:R0:W-:Y:S05]  /*4a70*/  @P1 STG.E desc[UR36][R4.64+0x204], R89 ;  /* 0x0002045904001986 */ /* 0x0001ea000c101924 */
[----:B------:R-:W-:Y:S05]  /*4a80*/  @!P2 BRA `(.L_x_163) ;  /* 0x000000000004a947 */ /* 0x000fea0003800000 */
[----:B------:R0:W5:Y:S02]  /*4a90*/  LDG.E.LTC128B R25, desc[UR36][R8.64+0x200] ;  /* 0x0002002408197981 */ /* 0x000164000c1e1920 */
.L_x_163:
[----:B------:R-:W-:Y:S05]  /*4aa0*/  BSYNC B1 ;  /* 0x0000000000017941 */ /* 0x000fea0003800000 */
.L_x_162:
        /* <DEDUP_REMOVED lines=8> */
.L_x_165:
[----:B------:R-:W-:Y:S05]  /*4b30*/  BSYNC B1 ;  /* 0x0000000000017941 */ /* 0x000fea0003800000 */
.L_x_164:
        /* <DEDUP_REMOVED lines=8> */
.L_x_167:
[----:B------:R-:W-:Y:S05]  /*4bc0*/  BSYNC B1 ;  /* 0x0000000000017941 */ /* 0x000fea0003800000 */
.L_x_166:
[----:B0----5:R-:W-:Y:S01]  /*4bd0*/  FMUL R13, R25, R156 ;  /* 0x0000009c190d7220 */ /* 0x021fe20000400000 */
[----:B------:R-:W-:Y:S01]  /*4be0*/  ISETP.GT.AND P0, PT, R0, RZ, P2 ;  /* 0x000000ff0000720c */ /* 0x000fe20001704270 */
[----:B------:R-:W-:Y:S02]  /*4bf0*/  BSSY B1, `(.L_x_168) ;  /* 0x0000005000017945 */ /* 0x000fe40003800000 */
[----:B------:R-:W-:-:S05]  /*4c00*/  FFMA R13, R92, R155, R13 ;  /* 0x0000009b5c0d7223 */ /* 0x000fca000000000d */
[----:B------:R0:W-:Y:S05]  /*4c10*/  @P3 STG.E desc[UR36][R4.64+0x220], R13 ;  /* 0x0002200d04003986 */ /* 0x0001ea000c101924 */
[----:B------:R-:W-:Y:S05]  /*4c20*/  @!P0 BRA `(.L_x_169) ;  /* 0x0000000000048947 */ /* 0x000fea0003800000 */
[----:B------:R0:W5:Y:S02]  /*4c30*/  LDG.E.LTC128B R25, desc[UR36][R6.64+0x224] ;  /* 0x0002242406197981 */ /* 0x000164000c1e1920 */
.L_x_169:
[----:B------:R-:W-:Y:S05]  /*4c40*/  BSYNC B1 ;  /* 0x0000000000017941 */ /* 0x000fea0003800000 */
.L_x_168:
[----:B-----5:R-:W-:Y:S01]  /*4c50*/  FMUL R12, R25, R156 ;  /* 0x0000009c190c7220 */ /* 0x020fe20000400000 */
[----:B------:R-:W-:Y:S01]  /*4c60*/  ISETP.GT.AND P1, PT, R0, 0x8, P1 ;  /* 0x000000080000780c */ /* 0x000fe20000f24270 */
[----:B------:R-:W-:Y:S02]  /*4c70*/  BSSY B1, `(.L_x_170) ;  /* 0x0000005000017945 */ /* 0x000fe40003800000 */
[----:B------:R-:W-:-:S05]  /*4c80*/  FFMA R93, R93, R155, R12 ;  /* 0x0000009b5d5d7223 */ /* 0x000fca000000000c */
[----:B------:R0:W-:Y:S05]  /*4c90*/  @P0 STG.E desc[UR36][R4.64+0x224], R93 ;  /* 0x0002245d04000986 */ /* 0x0001ea000c101924 */
[----:B------:R-:W-:Y:S05]  /*4ca0*/  @!P1 BRA `(.L_x_171) ;  /* 0x0000000000049947 */ /* 0x000fea0003800000 */
[----:B------:R0:W5:Y:S02]  /*4cb0*/  LDG.E.LTC128B R25, desc[UR36][R8.64+0x220] ;  /* 0x0002202408197981 */ /* 0x000164000c1e1920 */
.L_x_171:
[----:B------:R-:W-:Y:S05]  /*4cc0*/  BSYNC B1 ;  /* 0x0000000000017941 */ /* 0x000fea0003800000 */
.L_x_170:
        /* <DEDUP_REMOVED lines=8> */
.L_x_173:
[----:B------:R-:W-:Y:S05]  /*4d50*/  BSYNC B1 ;  /* 0x0000000000017941 */ /* 0x000fea0003800000 */
.L_x_172:
        /* <DEDUP_REMOVED lines=8> */
.L_x_175:
[----:B------:R-:W-:Y:S05]  /*4de0*/  BSYNC B1 ;  /* 0x0000000000017941 */ /* 0x000fea0003800000 */
.L_x_174:
[----:B0----5:R-:W-:Y:S01]  /*4df0*/  FMUL R13, R25, R156 ;  /* 0x0000009c190d7220 */ /* 0x021fe20000400000 */
[----:B------:R-:W-:Y:S01]  /*4e00*/  ISETP.GT.AND P2, PT, R0, RZ, P1 ;  /* 0x000000ff0000720c */ /* 0x000fe20000f44270 */
[----:B------:R-:W-:Y:S02]  /*4e10*/  BSSY B1, `(.L_x_176) ;  /* 0x0000005000017945 */ /* 0x000fe40003800000 */
[----:B------:R-:W-:-:S05]  /*4e20*/  FFMA R13, R96, R155, R13 ;  /* 0x0000009b600d7223 */ /* 0x000fca000000000d */
[----:B------:R0:W-:Y:S05]  /*4e30*/  @P3 STG.E desc[UR36][R4.64+0x240], R13 ;  /* 0x0002400d04003986 */ /* 0x0001ea000c101924 */
[----:B------:R-:W-:Y:S05]  /*4e40*/  @!P2 BRA `(.L_x_177) ;  /* 0x000000000004a947 */ /* 0x000fea0003800000 */
[----:B------:R0:W5:Y:S02]  /*4e50*/  LDG.E.LTC128B R25, desc[UR36][R6.64+0x244] ;  /* 0x0002442406197981 */ /* 0x000164000c1e1920 */
.L_x_177:
[----:B------:R-:W-:Y:S05]  /*4e60*/  BSYNC B1 ;  /* 0x0000000000017941 */ /* 0x000fea0003800000 */
.L_x_176:
[----:B-----5:R-:W-:Y:S01]  /*4e70*/  FMUL R12, R25, R156 ;  /* 0x0000009c190c7220 */ /* 0x020fe20000400000 */
[----:B------:R-:W-:Y:S01]  /*4e80*/  ISETP.GT.AND P0, PT, R0, 0x8, P0 ;  /* 0x000000080000780c */ /* 0x000fe20000704270 */
[----:B------:R-:W-:Y:S02]  /*4e90*/  BSSY B1, `(.L_x_178) ;  /* 0x0000005000017945 */ /* 0x000fe40003800000 */
[----:B------:R-:W-:-:S05]  /*4ea0*/  FFMA R97, R97, R155, R12 ;  /* 0x0000009b61617223 */ /* 0x000fca000000000c */
[----:B------:R0:W-:Y:S05]  /*4eb0*/  @P2 STG.E desc[UR36][R4.64+0x244], R97 ;  /* 0x0002446104002986 */ /* 0x0001ea000c101924 */
[----:B------:R-:W-:Y:S05]  /*4ec0*/  @!P0 BRA `(.L_x_179) ;  /* 0x0000000000048947 */ /* 0x000fea0003800000 */
[----:B------:R0:W5:Y:S02]  /*4ed0*/  LDG.E.LTC128B R25, desc[UR36][R8.64+0x240] ;  /* 0x0002402408197981 */ /* 0x000164000c1e1920 */
.L_x_179:
[----:B------:R-:W-:Y:S05]  /*4ee0*/  BSYNC B1 ;  /* 0x0000000000017941 */ /* 0x000fea0003800000 */
.L_x_178:
        /* <DEDUP_REMOVED lines=8> */
.L_x_181:
[----:B------:R-:W-:Y:S05]  /*4f70*/  BSYNC B1 ;  /* 0x0000000000017941 */ /* 0x000fea0003800000 */
.L_x_180:
        /* <DEDUP_REMOVED lines=8> */
.L_x_183:
[----:B------:R-:W-:Y:S05]  /*5000*/  BSYNC B1 ;  /* 0x0000000000017941 */ /* 0x000fea0003800000 */
.L_x_182:
[----:B0----5:R-:W-:Y:S01]  /*5010*/  FMUL R13, R25, R156 ;  /* 0x0000009c190d7220 */ /* 0x021fe20000400000 */
[----:B------:R-:W-:Y:S01]  /*5020*/  ISETP.GT.AND P1, PT, R0, RZ, P0 ;  /* 0x000000ff0000720c */ /* 0x000fe20000724270 */
[----:B------:R-:W-:Y:S02]  /*5030*/  BSSY B1, `(.L_x_184) ;  /* 0x0000005000017945 */ /* 0x000fe40003800000 */
[----:B------:R-:W-:-:S05]  /*5040*/  FFMA R13, R100, R155, R13 ;  /* 0x0000009b640d7223 */ /* 0x000fca000000000d */
[----:B------:R0:W-:Y:S05]  /*5050*/  @P3 STG.E desc[UR36][R4.64+0x260], R13 ;  /* 0x0002600d04003986 */ /* 0x0001ea000c101924 */
[----:B------:R-:W-:Y:S05]  /*5060*/  @!P1 BRA `(.L_x_185) ;  /* 0x0000000000049947 */ /* 0x000fea0003800000 */
[----:B------:R0:W5:Y:S02]  /*5070*/  LDG.E.LTC128B R25, desc[UR36][R6.64+0x264] ;  /* 0x0002642406197981 */ /* 0x000164000c1e1920 */
.L_x_185:
[----:B------:R-:W-:Y:S05]  /*5080*/  BSYNC B1 ;  /* 0x0000000000017941 */ /* 0x000fea0003800000 */
.L_x_184:
[----:B-----5:R-:W-:Y:S01]  /*5090*/  FMUL R12, R25, R156 ;  /* 0x0000009c190c7220 */ /* 0x020fe20000400000 */
[----:B------:R-:W-:Y:S01]  /*50a0*/  ISETP.GT.AND P2, PT, R0, 0x8, P2 ;  /* 0x000000080000780c */ /* 0x000fe20001744270 */
[----:B------:R-:W-:Y:S02]  /*50b0*/  BSSY B1, `(.L_x_186) ;  /* 0x0000005000017945 */ /* 0x000fe40003800000 */
[----:B------:R-:W-:-:S05]  /*50c0*/  FFMA R101, R101, R155, R12 ;  /* 0x0000009b65657223 */ /* 0x000fca000000000c */
[----:B------:R0:W-:Y:S05]  /*50d0*/  @P1 STG.E desc[UR36][R4.64+0x264], R101 ;  /* 0x0002646504001986 */ /* 0x0001ea000c101924 */
[----:B------:R-:W-:Y:S05]  /*50e0*/  @!P2 BRA `(.L_x_187) ;  /* 0x000000000004a947 */ /* 0x000fea0003800000 */
[----:B------:R0:W5:Y:S02]  /*50f0*/  LDG.E.LTC128B R25, desc[UR36][R8.64+0x260] ;  /* 0x0002602408197981 */ /* 0x000164000c1e1920 */
.L_x_187:
[----:B------:R-:W-:Y:S05]  /*5100*/  BSYNC B1 ;  /* 0x0000000000017941 */ /* 0x000fea0003800000 */
.L_x_186:
        /* <DEDUP_REMOVED lines=8> */
.L_x_189:
[----:B------:R-:W-:Y:S05]  /*5190*/  BSYNC B1 ;  /* 0x0000000000017941 */ /* 0x000fea0003800000 */
.L_x_188:
        /* <DEDUP_REMOVED lines=8> */
.L_x_191:
[----:B------:R-:W-:Y:S05]  /*5220*/  BSYNC B1 ;  /* 0x0000000000017941 */ /* 0x000fea0003800000 */
.L_x_190:
[----:B0----5:R-:W-:Y:S01]  /*5230*/  FMUL R13, R25, R156 ;  /* 0x0000009c190d7220 */ /* 0x021fe20000400000 */
[----:B------:R-:W-:Y:S01]  /*5240*/  ISETP.GT.AND P0, PT, R0, RZ, P2 ;  /* 0x000000ff0000720c */ /* 0x000fe20001704270 */
[----:B------:R-:W-:Y:S02]  /*5250*/  BSSY B1, `(.L_x_192) ;  /* 0x0000005000017945 */ /* 0x000fe40003800000 */
[----:B------:R-:W-:-:S05]  /*5260*/  FFMA R13, R104, R155, R13 ;  /* 0x0000009b680d7223 */ /* 0x000fca000000000d */
[----:B------:R0:W-:Y:S05]  /*5270*/  @P3 STG.E desc[UR36][R4.64+0x280], R13 ;  /* 0x0002800d04003986 */ /* 0x0001ea000c101924 */
[----:B------:R-:W-:Y:S05]  /*5280*/  @!P0 BRA `(.L_x_193) ;  /* 0x0000000000048947 */ /* 0x000fea0003800000 */
[----:B------:R0:W5:Y:S02]  /*5290*/  LDG.E.LTC128B R25, desc[UR36][R6.64+0x284] ;  /* 0x0002842406197981 */ /* 0x000164000c1e1920 */
.L_x_193:
[----:B------:R-:W-:Y:S05]  /*52a0*/  BSYNC B1 ;  /* 0x0000000000017941 */ /* 0x000fea0003800000 */
.L_x_192:
[----:B-----5:R-:W-:Y:S01]  /*52b0*/  FMUL R12, R25, R156 ;  /* 0x0000009c190c7220 */ /* 0x020fe20000400000 */
[----:B------:R-:W-:Y:S01]  /*52c0*/  ISETP.GT.AND P1, PT, R0, 0x8, P1 ;  /* 0x000000080000780c */ /* 0x000fe20000f24270 */
[----:B------:R-:W-:Y:S02]  /*52d0*/  BSSY B1, `(.L_x_194) ;  /* 0x0000005000017945 */ /* 0x000fe40003800000 */
[----:B------:R-:W-:-:S05]  /*52e0*/  FFMA R105, R105, R155, R12 ;  /* 0x0000009b69697223 */ /* 0x000fca000000000c */
[----:B------:R0:W-:Y:S05]  /*52f0*/  @P0 STG.E desc[UR36][R4.64+0x284], R105 ;  /* 0x0002846904000986 */ /* 0x0001ea000c101924 */
[----:B------:R-:W-:Y:S05]  /*5300*/  @!P1 BRA `(.L_x_195) ;  /* 0x0000000000049947 */ /* 0x000fea0003800000 */
[----:B------:R0:W5:Y:S02]  /*5310*/  LDG.E.LTC128B R25, desc[UR36][R8.64+0x280] ;  /* 0x0002802408197981 */ /* 0x000164000c1e1920 */
.L_x_195:
[----:B------:R-:W-:Y:S05]  /*5320*/  BSYNC B1 ;  /* 0x0000000000017941 */ /* 0x000fea0003800000 */
.L_x_194:
        /* <DEDUP_REMOVED lines=8> */
.L_x_197:
[----:B------:R-:W-:Y:S05]  /*53b0*/  BSYNC B1 ;  /* 0x0000000000017941 */ /* 0x000fea0003800000 */
.L_x_196:
        /* <DEDUP_REMOVED lines=8> */
.L_x_199:
[----:B------:R-:W-:Y:S05]  /*5440*/  BSYNC B1 ;  /* 0x0000000000017941 */ /* 0x000fea0003800000 */
.L_x_198:
[----:B0----5:R-:W-:Y:S01]  /*5450*/  FMUL R13, R25, R156 ;  /* 0x0000009c190d7220 */ /* 0x021fe20000400000 */
[----:B------:R-:W-:Y:S01]  /*5460*/  ISETP.GT.AND P2, PT, R0, RZ, P1 ;  /* 0x000000ff0000720c */ /* 0x000fe20000f44270 */
[----:B------:R-:W-:Y:S02]  /*5470*/  BSSY B1, `(.L_x_200) ;  /* 0x0000005000017945 */ /* 0x000fe40003800000 */
[----:B------:R-:W-:-:S05]  /*5480*/  FFMA R13, R108, R155, R13 ;  /* 0x0000009b6c0d7223 */ /* 0x000fca000000000d */
[----:B------:R0:W-:Y:S05]  /*5490*/  @P3 STG.E desc[UR36][R4.64+0x2a0], R13 ;  /* 0x0002a00d04003986 */ /* 0x0001ea000c101924 */
[----:B------:R-:W-:Y:S05]  /*54a0*/  @!P2 BRA `(.L_x_201) ;  /* 0x000000000004a947 */ /* 0x000fea0003800000 */
[----:B------:R0:W5:Y:S02]  /*54b0*/  LDG.E.LTC128B R25, desc[UR36][R6.64+0x2a4] ;  /* 0x0002a42406197981 */ /* 0x000164000c1e1920 */
.L_x_201:
[----:B------:R-:W-:Y:S05]  /*54c0*/  BSYNC B1 ;  /* 0x0000000000017941 */ /* 0x000fea0003800000 */
.L_x_200:
[----:B-----5:R-:W-:Y:S01]  /*54d0*/  FMUL R12, R25, R156 ;  /* 0x0000009c190c7220 */ /* 0x020fe20000400000 */
[----:B------:R-:W-:Y:S01]  /*54e0*/  ISETP.GT.AND P0, PT, R0, 0x8, P0 ;  /* 0x000000080000780c */ /* 0x000fe20000704270 */
[----:B------:R-:W-:Y:S02]  /*54f0*/  BSSY B1, `(.L_x_202) ;  /* 0x0000005000017945 */ /* 0x000fe40003800000 */
[----:B------:R-:W-:-:S05]  /*5500*/  FFMA R109, R109, R155, R12 ;  /* 0x0000009b6d6d7223 */ /* 0x000fca000000000c */
[----:B------:R0:W-:Y:S05]  /*5510*/  @P2 STG.E desc[UR36][R4.64+0x2a4], R109 ;  /* 0x0002a46d04002986 */ /* 0x0001ea000c101924 */
[----:B------:R-:W-:Y:S05]  /*5520*/  @!P0 BRA `(.L_x_203) ;  /* 0x0000000000048947 */ /* 0x000fea0003800000 */
[----:B------:R0:W5:Y:S02]  /*5530*/  LDG.E.LTC128B R25, desc[UR36][R8.64+0x2a0] ;  /* 0x0002a02408197981 */ /* 0x000164000c1e1920 */
.L_x_203:
[----:B------:R-:W-:Y:S05]  /*5540*/  BSYNC B1 ;  /* 0x0000000000017941 */ /* 0x000fea0003800000 */
.L_x_202:
        /* <DEDUP_REMOVED lines=8> */
.L_x_205:
[----:B------:R-:W-:Y:S05]  /*55d0*/  BSYNC B1 ;  /* 0x0000000000017941 */ /* 0x000fea0003800000 */
.L_x_204:
        /* <DEDUP_REMOVED lines=8> */
.L_x_207:
[----:B------:R-:W-:Y:S05]  /*5660*/  BSYNC B1 ;  /* 0x0000000000017941 */ /* 0x000fea0003800000 */
.L_x_206:
[----:B0----5:R-:W-:Y:S01]  /*5670*/  FMUL R13, R25, R156 ;  /* 0x0000009c190d7220 */ /* 0x021fe20000400000 */
[----:B------:R-:W-:Y:S01]  /*5680*/  ISETP.GT.AND P1, PT, R0, RZ, P0 ;  /* 0x000000ff0000720c */ /* 0x000fe20000724270 */
[----:B------:R-:W-:Y:S02]  /*5690*/  BSSY B1, `(.L_x_208) ;  /* 0x0000005000017945 */ /* 0x000fe40003800000 */
[----:B------:R-:W-:-:S05]  /*56a0*/  FFMA R13, R112, R155, R13 ;  /* 0x0000009b700d7223 */ /* 0x000fca000000000d */
[----:B------:R0:W-:Y:S05]  /*56b0*/  @P3 STG.E desc[UR36][R4.64+0x2c0], R13 ;  /* 0x0002c00d04003986 */ /* 0x0001ea000c101924 */
[----:B------:R-:W-:Y:S05]  /*56c0*/  @!P1 BRA `(.L_x_209) ;  /* 0x0000000000049947 */ /* 0x000fea0003800000 */
[----:B------:R0:W5:Y:S02]  /*56d0*/  LDG.E.LTC128B R25, desc[UR36][R6.64+0x2c4] ;  /* 0x0002c42406197981 */ /* 0x000164000c1e1920 */
.L_x_209:
[----:B------:R-:W-:Y:S05]  /*56e0*/  BSYNC B1 ;  /* 0x0000000000017941 */ /* 0x000fea0003800000 */
.L_x_208:
[----:B-----5:R-:W-:Y:S01]  /*56f0*/  FMUL R12, R25, R156 ;  /* 0x0000009c190c7220 */ /* 0x020fe20000400000 */
[----:B------:R-:W-:Y:S01]  /*5700*/  ISETP.GT.AND P2, PT, R0, 0x8, P2 ;  /* 0x000000080000780c */ /* 0x000fe20001744270 */
[----:B------:R-:W-:Y:S02]  /*5710*/  BSSY B1, `(.L_x_210) ;  /* 0x0000005000017945 */ /* 0x000fe40003800000 */
[----:B------:R-:W-:-:S05]  /*5720*/  FFMA R113, R113, R155, R12 ;  /* 0x0000009b71717223 */ /* 0x000fca000000000c */
[----:B------:R0:W-:Y:S05]  /*5730*/  @P1 STG.E desc[UR36][R4.64+0x2c4], R113 ;  /* 0x0002c47104001986 */ /* 0x0001ea000c101924 */
[----:B------:R-:W-:Y:S05]  /*5740*/  @!P2 BRA `(.L_x_211) ;  /* 0x000000000004a947 */ /* 0x000fea0003800000 */
[----:B------:R0:W5:Y:S02]  /*5750*/  LDG.E.LTC128B R25, desc[UR36][R8.64+0x2c0] ;  /* 0x0002c02408197981 */ /* 0x000164000c1e1920 */
.L_x_211:
[----:B------:R-:W-:Y:S05]  /*5760*/  BSYNC B1 ;  /* 0x0000000000017941 */ /* 0x000fea0003800000 */
.L_x_210:
        /* <DEDUP_REMOVED lines=8> */
.L_x_213:
[----:B------:R-:W-:Y:S05]  /*57f0*/  BSYNC B1 ;  /* 0x0000000000017941 */ /* 0x000fea0003800000 */
.L_x_212:
        /* <DEDUP_REMOVED lines=8> */
.L_x_215:
[----:B------:R-:W-:Y:S05]  /*5880*/  BSYNC B1 ;  /* 0x0000000000017941 */ /* 0x000fea0003800000 */
.L_x_214:
[----:B0----5:R-:W-:Y:S01]  /*5890*/  FMUL R13, R25, R156 ;  /* 0x0000009c190d7220 */ /* 0x021fe20000400000 */
[----:B------:R-:W-:Y:S01]  /*58a0*/  ISETP.GT.AND P0, PT, R0, RZ, P2 ;  /* 0x000000ff0000720c */ /* 0x000fe20001704270 */
[----:B------:R-:W-:Y:S02]  /*58b0*/  BSSY B1, `(.L_x_216) ;  /* 0x0000005000017945 */ /* 0x000fe40003800000 */
[----:B------:R-:W-:-:S05]  /*58c0*/  FFMA R13, R116, R155, R13 ;  /* 0x0000009b740d7223 */ /* 0x000fca000000000d */
[----:B------:R0:W-:Y:S05]  /*58d0*/  @P3 STG.E desc[UR36][R4.64+0x2e0], R13 ;  /* 0x0002e00d04003986 */ /* 0x0001ea000c101924 */
[----:B------:R-:W-:Y:S05]  /*58e0*/  @!P0 BRA `(.L_x_217) ;  /* 0x0000000000048947 */ /* 0x000fea0003800000 */
[----:B------:R0:W5:Y:S02]  /*58f0*/  LDG.E.LTC128B R25, desc[UR36][R6.64+0x2e4] ;  /* 0x0002e42406197981 */ /* 0x000164000c1e1920 */
.L_x_217:
[----:B------:R-:W-:Y:S05]  /*5900*/  BSYNC B1 ;  /* 0x0000000000017941 */ /* 0x000fea0003800000 */
.L_x_216:
[----:B-----5:R-:W-:Y:S01]  /*5910*/  FMUL R12, R25, R156 ;  /* 0x0000009c190c7220 */ /* 0x020fe20000400000 */
[----:B------:R-:W-:Y:S01]  /*5920*/  ISETP.GT.AND P1, PT, R0, 0x8, P1 ;  /* 0x000000080000780c */ /* 0x000fe20000f24270 */
[----:B------:R-:W-:Y:S02]  /*5930*/  BSSY B1, `(.L_x_218) ;  /* 0x0000005000017945 */ /* 0x000fe40003800000 */
[----:B------:R-:W-:-:S05]  /*5940*/  FFMA R117, R117, R155, R12 ;  /* 0x0000009b75757223 */ /* 0x000fca000000000c */
[----:B------:R0:W-:Y:S05]  /*5950*/  @P0 STG.E desc[UR36][R4.64+0x2e4], R117 ;  /* 0x0002e47504000986 */ /* 0x0001ea000c101924 */
[----:B------:R-:W-:Y:S05]  /*5960*/  @!P1 BRA `(.L_x_219) ;  /* 0x0000000000049947 */ /* 0x000fea0003800000 */
[----:B------:R0:W5:Y:S02]  /*5970*/  LDG.E.LTC128B R25, desc[UR36][R8.64+0x2e0] ;  /* 0x0002e02408197981 */ /* 0x000164000c1e1920 */
.L_x_219:
[----:B------:R-:W-:Y:S05]  /*5980*/  BSYNC B1 ;  /* 0x0000000000017941 */ /* 0x000fea0003800000 */
.L_x_218:
        /* <DEDUP_REMOVED lines=8> */
.L_x_221:
[----:B------:R-:W-:Y:S05]  /*5a10*/  BSYNC B1 ;  /* 0x0000000000017941 */ /* 0x000fea0003800000 */
.L_x_220:
        /* <DEDUP_REMOVED lines=8> */
.L_x_223:
[----:B------:R-:W-:Y:S05]  /*5aa0*/  BSYNC B1 ;  /* 0x0000000000017941 */ /* 0x000fea0003800000 */
.L_x_222:
[----:B0----5:R-:W-:Y:S01]  /*5ab0*/  FMUL R13, R25, R156 ;  /* 0x0000009c190d7220 */ /* 0x021fe20000400000 */
[----:B------:R-:W-:Y:S01]  /*5ac0*/  ISETP.GT.AND P2, PT, R0, RZ, P1 ;  /* 0x000000ff0000720c */ /* 0x000fe20000f44270 */
[----:B------:R-:W-:Y:S02]  /*5ad0*/  BSSY B1, `(.L_x_224) ;  /* 0x0000005000017945 */ /* 0x000fe40003800000 */
[----:B------:R-:W-:-:S05]  /*5ae0*/  FFMA R13, R120, R155, R13 ;  /* 0x0000009b780d7223 */ /* 0x000fca000000000d */
[----:B------:R0:W-:Y:S05]  /*5af0*/  @P3 STG.E desc[UR36][R4.64+0x300], R13 ;  /* 0x0003000d04003986 */ /* 0x0001ea000c101924 */
[----:B------:R-:W-:Y:S05]  /*5b00*/  @!P2 BRA `(.L_x_225) ;  /* 0x000000000004a947 */ /* 0x000fea0003800000 */
[----:B------:R0:W5:Y:S02]  /*5b10*/  LDG.E.LTC128B R25, desc[UR36][R6.64+0x304] ;  /* 0x0003042406197981 */ /* 0x000164000c1e1920 */
.L_x_225:
[----:B------:R-:W-:Y:S05]  /*5b20*/  BSYNC B1 ;  /* 0x0000000000017941 */ /* 0x000fea0003800000 */
.L_x_224:
[----:B-----5:R-:W-:Y:S01]  /*5b30*/  FMUL R12, R25, R156 ;  /* 0x0000009c190c7220 */ /* 0x020fe20000400000 */
[----:B------:R-:W-:Y:S01]  /*5b40*/  ISETP.GT.AND P0, PT, R0, 0x8, P0 ;  /* 0x000000080000780c */ /* 0x000fe20000704270 */
[----:B------:R-:W-:Y:S02]  /*5b50*/  BSSY B1, `(.L_x_226) ;  /* 0x0000005000017945 */ /* 0x000fe40003800000 */
[----:B------:R-:W-:-:S05]  /*5b60*/  FFMA R121, R121, R155, R12 ;  /* 0x0000009b79797223 */ /* 0x000fca000000000c */
[----:B------:R0:W-:Y:S05]  /*5b70*/  @P2 STG.E desc[UR36][R4.64+0x304], R121 ;  /* 0x0003047904002986 */ /* 0x0001ea000c101924 */
[----:B------:R-:W-:Y:S05]  /*5b80*/  @!P0 BRA `(.L_x_227) ;  /* 0x0000000000048947 */ /* 0x000fea0003800000 */
[----:B------:R0:W5:Y:S02]  /*5b90*/  LDG.E.LTC128B R25, desc[UR36][R8.64+0x300] ;  /* 0x0003002408197981 */ /* 0x000164000c1e1920 */
.L_x_227:
[----:B------:R-:W-:Y:S05]  /*5ba0*/  BSYNC B1 ;  /* 0x0000000000017941 */ /* 0x000fea0003800000 */
.L_x_226:
        /* <DEDUP_REMOVED lines=8> */
.L_x_229:
[----:B------:R-:W-:Y:S05]  /*5c30*/  BSYNC B1 ;  /* 0x0000000000017941 */ /* 0x000fea0003800000 */
.L_x_228:
        /* <DEDUP_REMOVED lines=8> */
.L_x_231:
[----:B------:R-:W-:Y:S05]  /*5cc0*/  BSYNC B1 ;  /* 0x0000000000017941 */ /* 0x000fea0003800000 */
.L_x_230:
[----:B0----5:R-:W-:Y:S01]  /*5cd0*/  FMUL R13, R25, R156 ;  /* 0x0000009c190d7220 */ /* 0x021fe20000400000 */
[----:B------:R-:W-:Y:S01]  /*5ce0*/  ISETP.GT.AND P1, PT, R0, RZ, P0 ;  /* 0x000000ff0000720c */ /* 0x000fe20000724270 */
[----:B------:R-:W-:Y:S02]  /*5cf0*/  BSSY B1, `(.L_x_232) ;  /* 0x0000005000017945 */ /* 0x000fe40003800000 */
[----:B------:R-:W-:-:S05]  /*5d00*/  FFMA R13, R124, R155, R13 ;  /* 0x0000009b7c0d7223 */ /* 0x000fca000000000d */
[----:B------:R0:W-:Y:S05]  /*5d10*/  @P3 STG.E desc[UR36][R4.64+0x320], R13 ;  /* 0x0003200d04003986 */ /* 0x0001ea000c101924 */
[----:B------:R-:W-:Y:S05]  /*5d20*/  @!P1 BRA `(.L_x_233) ;  /* 0x0000000000049947 */ /* 0x000fea0003800000 */
[----:B------:R0:W5:Y:S02]  /*5d30*/  LDG.E.LTC128B R25, desc[UR36][R6.64+0x324] ;  /* 0x0003242406197981 */ /* 0x000164000c1e1920 */
.L_x_233:
[----:B------:R-:W-:Y:S05]  /*5d40*/  BSYNC B1 ;  /* 0x0000000000017941 */ /* 0x000fea0003800000 */
.L_x_232:
[----:B-----5:R-:W-:Y:S01]  /*5d50*/  FMUL R12, R25, R156 ;  /* 0x0000009c190c7220 */ /* 0x020fe20000400000 */
[----:B------:R-:W-:Y:S01]  /*5d60*/  ISETP.GT.AND P2, PT, R0, 0x8, P2 ;  /* 0x000000080000780c */ /* 0x000fe20001744270 */
[----:B------:R-:W-:Y:S02]  /*5d70*/  BSSY B1, `(.L_x_234) ;  /* 0x0000005000017945 */ /* 0x000fe40003800000 */
[----:B------:R-:W-:-:S05]  /*5d80*/  FFMA R125, R125, R155, R12 ;  /* 0x0000009b7d7d7223 */ /* 0x000fca000000000c */
[----:B------:R0:W-:Y:S05]  /*5d90*/  @P1 STG.E desc[UR36][R4.64+0x324], R125 ;  /* 0x0003247d04001986 */ /* 0x0001ea000c101924 */
[----:B------:R-:W-:Y:S05]  /*5da0*/  @!P2 BRA `(.L_x_235) ;  /* 0x000000000004a947 */ /* 0x000fea0003800000 */
[----:B------:R0:W5:Y:S02]  /*5db0*/  LDG.E.LTC128B R25, desc[UR36][R8.64+0x320] ;  /* 0x0003202408197981 */ /* 0x000164000c1e1920 */
.L_x_235:
[----:B------:R-:W-:Y:S05]  /*5dc0*/  BSYNC B1 ;  /* 0x0000000000017941 */ /* 0x000fea0003800000 */
.L_x_234:
        /* <DEDUP_REMOVED lines=8> */
.L_x_237:
[----:B------:R-:W-:Y:S05]  /*5e50*/  BSYNC B1 ;  /* 0x0000000000017941 */ /* 0x000fea0003800000 */
.L_x_236:
        /* <DEDUP_REMOVED lines=8> */
.L_x_239:
[----:B------:R-:W-:Y:S05]  /*5ee0*/  BSYNC B1 ;  /* 0x0000000000017941 */ /* 0x000fea0003800000 */
.L_x_238:
[----:B0----5:R-:W-:Y:S01]  /*5ef0*/  FMUL R13, R25, R156 ;  /* 0x0000009c190d7220 */ /* 0x021fe20000400000 */
[----:B------:R-:W-:Y:S01]  /*5f00*/  ISETP.GT.AND P0, PT, R0, RZ, P2 ;  /* 0x000000ff0000720c */ /* 0x000fe20001704270 */
[----:B------:R-:W-:Y:S02]  /*5f10*/  BSSY B1, `(.L_x_240) ;  /* 0x0000005000017945 */ /* 0x000fe40003800000 */
[----:B------:R-:W-:-:S05]  /*5f20*/  FFMA R13, R128, R155, R13 ;  /* 0x0000009b800d7223 */ /* 0x000fca000000000d */
[----:B------:R0:W-:Y:S05]  /*5f30*/  @P3 STG.E desc[UR36][R4.64+0x340], R13 ;  /* 0x0003400d04003986 */ /* 0x0001ea000c101924 */
[----:B------:R-:W-:Y:S05]  /*5f40*/  @!P0 BRA `(.L_x_241) ;  /* 0x0000000000048947 */ /* 0x000fea0003800000 */
[----:B------:R0:W5:Y:S02]  /*5f50*/  LDG.E.LTC128B R25, desc[UR36][R6.64+0x344] ;  /* 0x0003442406197981 */ /* 0x000164000c1e1920 */
.L_x_241:
[----:B------:R-:W-:Y:S05]  /*5f60*/  BSYNC B1 ;  /* 0x0000000000017941 */ /* 0x000fea0003800000 */
.L_x_240:
[----:B-----5:R-:W-:Y:S01]  /*5f70*/  FMUL R12, R25, R156 ;  /* 0x0000009c190c7220 */ /* 0x020fe20000400000 */
[----:B------:R-:W-:Y:S01]  /*5f80*/  ISETP.GT.AND P1, PT, R0, 0x8, P1 ;  /* 0x000000080000780c */ /* 0x000fe20000f24270 */
[----:B------:R-:W-:Y:S02]  /*5f90*/  BSSY B1, `(.L_x_242) ;  /* 0x0000005000017945 */ /* 0x000fe40003800000 */
[----:B------:R-:W-:-:S05]  /*5fa0*/  FFMA R129, R129, R155, R12 ;  /* 0x0000009b81817223 */ /* 0x000fca000000000c */
[----:B------:R0:W-:Y:S05]  /*5fb0*/  @P0 STG.E desc[UR36][R4.64+0x344], R129 ;  /* 0x0003448104000986 */ /* 0x0001ea000c101924 */
[----:B------:R-:W-:Y:S05]  /*5fc0*/  @!P1 BRA `(.L_x_243) ;  /* 0x0000000000049947 */ /* 0x000fea0003800000 */
[----:B------:R0:W5:Y:S02]  /*5fd0*/  LDG.E.LTC128B R25, desc[UR36][R8.64+0x340] ;  /* 0x0003402408197981 */ /* 0x000164000c1e1920 */
.L_x_243:
[----:B------:R-:W-:Y:S05]  /*5fe0*/  BSYNC B1 ;  /* 0x0000000000017941 */ /* 0x000fea0003800000 */
.L_x_242:
        /* <DEDUP_REMOVED lines=8> */
.L_x_245:
[----:B------:R-:W-:Y:S05]  /*6070*/  BSYNC B1 ;  /* 0x0000000000017941 */ /* 0x000fea0003800000 */
.L_x_244:
        /* <DEDUP_REMOVED lines=8> */
.L_x_247:
[----:B------:R-:W-:Y:S05]  /*6100*/  BSYNC B1 ;  /* 0x0000000000017941 */ /* 0x000fea0003800000 */
.L_x_246:
[----:B0----5:R-:W-:Y:S01]  /*6110*/  FMUL R13, R25, R156 ;  /* 0x0000009c190d7220 */ /* 0x021fe20000400000 */
[----:B------:R-:W-:Y:S01]  /*6120*/  ISETP.GT.AND P2, PT, R0, RZ, P1 ;  /* 0x000000ff0000720c */ /* 0x000fe20000f44270 */
[----:B------:R-:W-:Y:S02]  /*6130*/  BSSY B1, `(.L_x_248) ;  /* 0x0000005000017945 */ /* 0x000fe40003800000 */
[----:B------:R-:W-:-:S05]  /*6140*/  FFMA R13, R132, R155, R13 ;  /* 0x0000009b840d7223 */ /* 0x000fca000000000d */
[----:B------:R0:W-:Y:S05]  /*6150*/  @P3 STG.E desc[UR36][R4.64+0x360], R13 ;  /* 0x0003600d04003986 */ /* 0x0001ea000c101924 */
[----:B------:R-:W-:Y:S05]  /*6160*/  @!P2 BRA `(.L_x_249) ;  /* 0x000000000004a947 */ /* 0x000fea0003800000 */
[----:B------:R0:W5:Y:S02]  /*6170*/  LDG.E.LTC128B R25, desc[UR36][R6.64+0x364] ;  /* 0x0003642406197981 */ /* 0x000164000c1e1920 */
.L_x_249:
[----:B------:R-:W-:Y:S05]  /*6180*/  BSYNC B1 ;  /* 0x0000000000017941 */ /* 0x000fea0003800000 */
.L_x_248:
[----:B-----5:R-:W-:Y:S01]  /*6190*/  FMUL R12, R25, R156 ;  /* 0x0000009c190c7220 */ /* 0x020fe20000400000 */
[----:B------:R-:W-:Y:S01]  /*61a0*/  ISETP.GT.AND P0, PT, R0, 0x8, P0 ;  /* 0x000000080000780c */ /* 0x000fe20000704270 */
[----:B------:R-:W-:Y:S02]  /*61b0*/  BSSY B1, `(.L_x_250) ;  /* 0x0000005000017945 */ /* 0x000fe40003800000 */
[----:B------:R-:W-:-:S05]  /*61c0*/  FFMA R133, R133, R155, R12 ;  /* 0x0000009b85857223 */ /* 0x000fca000000000c */
[----:B------:R0:W-:Y:S05]  /*61d0*/  @P2 STG.E desc[UR36][R4.64+0x364], R133 ;  /* 0x0003648504002986 */ /* 0x0001ea000c101924 */
[----:B------:R-:W-:Y:S05]  /*61e0*/  @!P0 BRA `(.L_x_251) ;  /* 0x0000000000048947 */ /* 0x000fea0003800000 */
[----:B------:R0:W5:Y:S02]  /*61f0*/  LDG.E.LTC128B R25, desc[UR36][R8.64+0x360] ;  /* 0x0003602408197981 */ /* 0x000164000c1e1920 */
.L_x_251:
[----:B------:R-:W-:Y:S05]  /*6200*/  BSYNC B1 ;  /* 0x0000000000017941 */ /* 0x000fea0003800000 */
.L_x_250:
        /* <DEDUP_REMOVED lines=8> */
.L_x_253:
[----:B------:R-:W-:Y:S05]  /*6290*/  BSYNC B1 ;  /* 0x0000000000017941 */ /* 0x000fea0003800000 */
.L_x_252:
        /* <DEDUP_REMOVED lines=8> */
.L_x_255:
[----:B------:R-:W-:Y:S05]  /*6320*/  BSYNC B1 ;  /* 0x0000000000017941 */ /* 0x000fea0003800000 */
.L_x_254:
[----:B0----5:R-:W-:Y:S01]  /*6330*/  FMUL R13, R25, R156 ;  /* 0x0000009c190d7220 */ /* 0x021fe20000400000 */
[----:B------:R-:W-:Y:S01]  /*6340*/  ISETP.GT.AND P1, PT, R0, RZ, P0 ;  /* 0x000000ff0000720c */ /* 0x000fe20000724270 */
[----:B------:R-:W-:Y:S02]  /*6350*/  BSSY B1, `(.L_x_256) ;  /* 0x0000005000017945 */ /* 0x000fe40003800000 */
[----:B------:R-:W-:-:S05]  /*6360*/  FFMA R13, R136, R155, R13 ;  /* 0x0000009b880d7223 */ /* 0x000fca000000000d */
[----:B------:R0:W-:Y:S05]  /*6370*/  @P3 STG.E desc[UR36][R4.64+0x380], R13 ;  /* 0x0003800d04003986 */ /* 0x0001ea000c101924 */
[----:B------:R-:W-:Y:S05]  /*6380*/  @!P1 BRA `(.L_x_257) ;  /* 0x0000000000049947 */ /* 0x000fea0003800000 */
[----:B------:R0:W5:Y:S02]  /*6390*/  LDG.E.LTC128B R25, desc[UR36][R6.64+0x384] ;  /* 0x0003842406197981 */ /* 0x000164000c1e1920 */
.L_x_257:
[----:B------:R-:W-:Y:S05]  /*63a0*/  BSYNC B1 ;  /* 0x0000000000017941 */ /* 0x000fea0003800000 */
.L_x_256:
[----:B-----5:R-:W-:Y:S01]  /*63b0*/  FMUL R12, R25, R156 ;  /* 0x0000009c190c7220 */ /* 0x020fe20000400000 */
[----:B------:R-:W-:Y:S01]  /*63c0*/  ISETP.GT.AND P2, PT, R0, 0x8, P2 ;  /* 0x000000080000780c */ /* 0x000fe20001744270 */
[----:B------:R-:W-:Y:S02]  /*63d0*/  BSSY B1, `(.L_x_258) ;  /* 0x0000005000017945 */ /* 0x000fe40003800000 */
[----:B------:R-:W-:-:S05]  /*63e0*/  FFMA R137, R137, R155, R12 ;  /* 0x0000009b89897223 */ /* 0x000fca000000000c */
[----:B------:R0:W-:Y:S05]  /*63f0*/  @P1 STG.E desc[UR36][R4.64+0x384], R137 ;  /* 0x0003848904001986 */ /* 0x0001ea000c101924 */
[----:B------:R-:W-:Y:S05]  /*6400*/  @!P2 BRA `(.L_x_259) ;  /* 0x000000000004a947 */ /* 0x000fea0003800000 */
[----:B------:R0:W5:Y:S02]  /*6410*/  LDG.E.LTC128B R25, desc[UR36][R8.64+0x380] ;  /* 0x0003802408197981 */ /* 0x000164000c1e1920 */
.L_x_259:
[----:B------:R-:W-:Y:S05]  /*6420*/  BSYNC B1 ;  /* 0x0000000000017941 */ /* 0x000fea0003800000 */
.L_x_258:
        /* <DEDUP_REMOVED lines=8> */
.L_x_261:
[----:B------:R-:W-:Y:S05]  /*64b0*/  BSYNC B1 ;  /* 0x0000000000017941 */ /* 0x000fea0003800000 */
.L_x_260:
        /* <DEDUP_REMOVED lines=8> */
.L_x_263:
[----:B------:R-:W-:Y:S05]  /*6540*/  BSYNC B1 ;  /* 0x0000000000017941 */ /* 0x000fea0003800000 */
.L_x_262:
[----:B0----5:R-:W-:Y:S01]  /*6550*/  FMUL R13, R25, R156 ;  /* 0x0000009c190d7220 */ /* 0x021fe20000400000 */
[----:B------:R-:W-:Y:S01]  /*6560*/  ISETP.GT.AND P0, PT, R0, RZ, P2 ;  /* 0x000000ff0000720c */ /* 0x000fe20001704270 */
[----:B------:R-:W-:Y:S02]  /*6570*/  BSSY B1, `(.L_x_264) ;  /* 0x0000005000017945 */ /* 0x000fe40003800000 */
[----:B------:R-:W-:-:S05]  /*6580*/  FFMA R13, R140, R155, R13 ;  /* 0x0000009b8c0d7223 */ /* 0x000fca000000000d */
[----:B------:R0:W-:Y:S05]  /*6590*/  @P3 STG.E desc[UR36][R4.64+0x3a0], R13 ;  /* 0x0003a00d04003986 */ /* 0x0001ea000c101924 */
[----:B------:R-:W-:Y:S05]  /*65a0*/  @!P0 BRA `(.L_x_265) ;  /* 0x0000000000048947 */ /* 0x000fea0003800000 */
[----:B------:R0:W5:Y:S02]  /*65b0*/  LDG.E.LTC128B R25, desc[UR36][R6.64+0x3a4] ;  /* 0x0003a42406197981 */ /* 0x000164000c1e1920 */
.L_x_265:
[----:B------:R-:W-:Y:S05]  /*65c0*/  BSYNC B1 ;  /* 0x0000000000017941 */ /* 0x000fea0003800000 */
.L_x_264:
[----:B-----5:R-:W-:Y:S01]  /*65d0*/  FMUL R12, R25, R156 ;  /* 0x0000009c190c7220 */ /* 0x020fe20000400000 */
[----:B------:R-:W-:Y:S01]  /*65e0*/  ISETP.GT.AND P1, PT, R0, 0x8, P1 ;  /* 0x000000080000780c */ /* 0x000fe20000f24270 */
[----:B------:R-:W-:Y:S02]  /*65f0*/  BSSY B1, `(.L_x_266) ;  /* 0x0000005000017945 */ /* 0x000fe40003800000 */
[----:B------:R-:W-:-:S05]  /*6600*/  FFMA R141, R141, R155, R12 ;  /* 0x0000009b8d8d7223 */ /* 0x000fca000000000c */
[----:B------:R0:W-:Y:S05]  /*6610*/  @P0 STG.E desc[UR36][R4.64+0x3a4], R141 ;  /* 0x0003a48d04000986 */ /* 0x0001ea000c101924 */
[----:B------:R-:W-:Y:S05]  /*6620*/  @!P1 BRA `(.L_x_267) ;  /* 0x0000000000049947 */ /* 0x000fea0003800000 */
[----:B------:R0:W5:Y:S02]  /*6630*/  LDG.E.LTC128B R25, desc[UR36][R8.64+0x3a0] ;  /* 0x0003a02408197981 */ /* 0x000164000c1e1920 */
.L_x_267:
[----:B------:R-:W-:Y:S05]  /*6640*/  BSYNC B1 ;  /* 0x0000000000017941 */ /* 0x000fea0003800000 */
.L_x_266:
        /* <DEDUP_REMOVED lines=8> */
.L_x_269:
[----:B------:R-:W-:Y:S05]  /*66d0*/  BSYNC B1 ;  /* 0x0000000000017941 */ /* 0x000fea0003800000 */
.L_x_268:
        /* <DEDUP_REMOVED lines=8> */
.L_x_271:
[----:B------:R-:W-:Y:S05]  /*6760*/  BSYNC B1 ;  /* 0x0000000000017941 */ /* 0x000fea0003800000 */
.L_x_270:
[----:B0----5:R-:W-:Y:S01]  /*6770*/  FMUL R13, R25, R156 ;  /* 0x0000009c190d7220 */ /* 0x021fe20000400000 */
[----:B------:R-:W-:Y:S01]  /*6780*/  ISETP.GT.AND P2, PT, R0, RZ, P1 ;  /* 0x000000ff0000720c */ /* 0x000fe20000f44270 */
[----:B------:R-:W-:Y:S02]  /*6790*/  BSSY B1, `(.L_x_272) ;  /* 0x0000005000017945 */ /* 0x000fe40003800000 */
[----:B------:R-:W-:-:S05]  /*67a0*/  FFMA R13, R144, R155, R13 ;  /* 0x0000009b900d7223 */ /* 0x000fca000000000d */
[----:B------:R0:W-:Y:S05]  /*67b0*/  @P3 STG.E desc[UR36][R4.64+0x3c0], R13 ;  /* 0x0003c00d04003986 */ /* 0x0001ea000c101924 */
[----:B------:R-:W-:Y:S05]  /*67c0*/  @!P2 BRA `(.L_x_273) ;  /* 0x000000000004a947 */ /* 0x000fea0003800000 */
[----:B------:R0:W5:Y:S02]  /*67d0*/  LDG.E.LTC128B R25, desc[UR36][R6.64+0x3c4] ;  /* 0x0003c42406197981 */ /* 0x000164000c1e1920 */
.L_x_273:
[----:B------:R-:W-:Y:S05]  /*67e0*/  BSYNC B1 ;  /* 0x0000000000017941 */ /* 0x000fea0003800000 */
.L_x_272:
[----:B-----5:R-:W-:Y:S01]  /*67f0*/  FMUL R12, R25, R156 ;  /* 0x0000009c190c7220 */ /* 0x020fe20000400000 */
[----:B------:R-:W-:Y:S01]  /*6800*/  ISETP.GT.AND P0, PT, R0, 0x8, P0 ;  /* 0x000000080000780c */ /* 0x000fe20000704270 */
[----:B------:R-:W-:Y:S02]  /*6810*/  BSSY B1, `(.L_x_274) ;  /* 0x0000005000017945 */ /* 0x000fe40003800000 */
[----:B------:R-:W-:-:S05]  /*6820*/  FFMA R145, R145, R155, R12 ;  /* 0x0000009b91917223 */ /* 0x000fca000000000c */
[----:B------:R0:W-:Y:S05]  /*6830*/  @P2 STG.E desc[UR36][R4.64+0x3c4], R145 ;  /* 0x0003c49104002986 */ /* 0x0001ea000c101924 */
[----:B------:R-:W-:Y:S05]  /*6840*/  @!P0 BRA `(.L_x_275) ;  /* 0x0000000000048947 */ /* 0x000fea0003800000 */
[----:B------:R0:W5:Y:S02]  /*6850*/  LDG.E.LTC128B R25, desc[UR36][R8.64+0x3c0] ;  /* 0x0003c02408197981 */ /* 0x000164000c1e1920 */
.L_x_275:
[----:B------:R-:W-:Y:S05]  /*6860*/  BSYNC B1 ;  /* 0x0000000000017941 */ /* 0x000fea0003800000 */
.L_x_274:
        /* <DEDUP_REMOVED lines=8> */
.L_x_277:
[----:B------:R-:W-:Y:S05]  /*68f0*/  BSYNC B1 ;  /* 0x0000000000017941 */ /* 0x000fea0003800000 */
.L_x_276:
        /* <DEDUP_REMOVED lines=8> */
.L_x_279:
[----:B------:R-:W-:Y:S05]  /*6980*/  BSYNC B1 ;  /* 0x0000000000017941 */ /* 0x000fea0003800000 */
.L_x_278:
[----:B-----5:R-:W-:Y:S01]  /*6990*/  FMUL R3, R25, R156 ;  /* 0x0000009c19037220 */ /* 0x020fe20000400000 */
[----:B------:R-:W-:Y:S01]  /*69a0*/  ISETP.GT.AND P1, PT, R0, RZ, P0 ;  /* 0x000000ff0000720c */ /* 0x000fe20000724270 */
[----:B------:R-:W-:Y:S02]  /*69b0*/  BSSY B1, `(.L_x_280) ;  /* 0x0000005000017945 */ /* 0x000fe40003800000 */
[----:B------:R-:W-:-:S05]  /*69c0*/  FFMA R3, R148, R155, R3 ;  /* 0x0000009b94037223 */ /* 0x000fca0000000003 */
[----:B------:R0:W-:Y:S05]  /*69d0*/  @P3 STG.E desc[UR36][R4.64+0x3e0], R3 ;  /* 0x0003e00304003986 */ /* 0x0001ea000c101924 */
[----:B------:R-:W-:Y:S05]  /*69e0*/  @!P1 BRA `(.L_x_281) ;  /* 0x0000000000049947 */ /* 0x000fea0003800000 */
[----:B------:R0:W5:Y:S02]  /*69f0*/  LDG.E.LTC128B R25, desc[UR36][R6.64+0x3e4] ;  /* 0x0003e42406197981 */ /* 0x000164000c1e1920 */
.L_x_281:
[----:B------:R-:W-:Y:S05]  /*6a00*/  BSYNC B1 ;  /* 0x0000000000017941 */ /* 0x000fea0003800000 */
.L_x_280:
[----:B0---45:R-:W-:Y:S01]  /*6a10*/  FMUL R6, R25, R156 ;  /* 0x0000009c19067220 */ /* 0x031fe20000400000 */
[----:B------:R-:W-:Y:S01]  /*6a20*/  ISETP.GT.AND P2, PT, R0, 0x8, P2 ;  /* 0x000000080000780c */ /* 0x000fe20001744270 */
[----:B------:R-:W-:Y:S02]  /*6a30*/  BSSY B1, `(.L_x_282) ;  /* 0x0000005000017945 */ /* 0x000fe40003800000 */
[----:B------:R-:W-:-:S05]  /*6a40*/  FFMA R149, R149, R155, R6 ;  /* 0x0000009b95957223 */ /* 0x000fca0000000006 */
[----:B------:R0:W-:Y:S05]  /*6a50*/  @P1 STG.E desc[UR36][R4.64+0x3e4], R149 ;  /* 0x0003e49504001986 */ /* 0x0001ea000c101924 */
[----:B------:R-:W-:Y:S05]  /*6a60*/  @!P2 BRA `(.L_x_283) ;  /* 0x000000000004a947 */ /* 0x000fea0003800000 */
[----:B------:R4:W5:Y:S02]  /*6a70*/  LDG.E.LTC128B R25, desc[UR36][R8.64+0x3e0] ;  /* 0x0003e02408197981 */ /* 0x000964000c1e1920 */
.L_x_283:
[----:B------:R-:W-:Y:S05]  /*6a80*/  BSYNC B1 ;  /* 0x0000000000017941 */ /* 0x000fea0003800000 */
.L_x_282:
[----:B-----5:R-:W-:Y:S01]  /*6a90*/  FMUL R3, R25, R156 ;  /* 0x0000009c19037220 */ /* 0x020fe20000400000 */
[----:B01----:R-:W-:Y:S01]  /*6aa0*/  @P2 IMAD.MOV.U32 R4, RZ, RZ, R10 ;  /* 0x000000ffff042224 */ /* 0x003fe200078e000a */
[----:B------:R-:W-:Y:S01]  /*6ab0*/  ISETP.GT.AND P0, PT, R0, 0x8, P0 ;  /* 0x000000080000780c */ /* 0x000fe20000704270 */
[----:B------:R-:W-:Y:S02]  /*6ac0*/  @P2 IMAD.MOV.U32 R5, RZ, RZ, R11 ;  /* 0x000000ffff052224 */ /* 0x000fe400078e000b */
[----:B------:R-:W-:Y:S01]  /*6ad0*/  FFMA R3, R150, R155, R3 ;  /* 0x0000009b96037223 */ /* 0x000fe20000000003 */
[----:B------:R-:W-:Y:S04]  /*6ae0*/  BSSY B1, `(.L_x_284) ;  /* 0x0000004000017945 */ /* 0x000fe80003800000 */
[----:B------:R0:W-:Y:S05]  /*6af0*/  @P2 STG.E desc[UR36][R4.64+0x3e0], R3 ;  /* 0x0003e00304002986 */ /* 0x0001ea000c101924 */
[----:B------:R-:W-:Y:S05]  /*6b00*/  @!P0 BRA `(.L_x_285) ;  /* 0x0000000000048947 */ /* 0x000fea0003800000 */
[----:B------:R1:W5:Y:S02]  /*6b10*/  LDG.E.LTC128B R25, desc[UR36][R8.64+0x3e4] ;  /* 0x0003e42408197981 */ /* 0x000364000c1e1920 */
.L_x_285:
[----:B------:R-:W-:Y:S05]  /*6b20*/  BSYNC B1 ;  /* 0x0000000000017941 */ /* 0x000fea0003800000 */
.L_x_284:
[----:B-----5:R-:W-:-:S04]  /*6b30*/  FMUL R0, R25, R156 ;  /* 0x0000009c19007220 */ /* 0x020fc80000400000 */
[----:B------:R-:W-:Y:S01]  /*6b40*/  FFMA R151, R151, R155, R0 ;  /* 0x0000009b97977223 */ /* 0x000fe20000000000 */
[----:B------:R-:W-:Y:S06]  /*6b50*/  @!P0 BRA `(.L_x_286) ;  /* 0x0000001c00208947 */ /* 0x000fec0003800000 */
[----:B------:R0:W-:Y:S01]  /*6b60*/  STG.E desc[UR36][R10.64+0x3e4], R151 ;  /* 0x0003e4970a007986 */ /* 0x0001e2000c101924 */
[----:B------:R-:W-:Y:S05]  /*6b70*/  BRA `(.L_x_286) ;  /* 0x0000001c00187947 */ /* 0x000fea0003800000 */
.L_x_33:
[----:B------:R-:W-:Y:S01]  /*6b80*/  ISETP.GT.AND P3, PT, R3, 0x1, PT ;  /* 0x000000010300780c */ /* 0x000fe20003f64270 */
[----:B------:R-:W-:Y:S01]  /*6b90*/  ULDC.64 UR4, c[0x0][0x5c0] ;  /* 0x0001700000047ab9 */ /* 0x000fe20000000a00 */
[-C--:B------:R-:W-:Y:S01]  /*6ba0*/  FMUL R9, R24, R155.reuse ;  /* 0x0000009b18097220 */ /* 0x080fe20000400000 */
[----:B------:R-:W-:Y:S01]  /*6bb0*/  LEA R4, P1, R162, UR4, 0x2 ;  /* 0x00000004a2047c11 */ /* 0x000fe2000f8210ff */
[-C--:B------:R-:W-:Y:S01]  /*6bc0*/  FMUL R25, R25, R155.reuse ;  /* 0x0000009b19197220 */ /* 0x080fe20000400000 */
[----:B------:R-:W-:Y:S01]  /*6bd0*/  ISETP.GT.AND P2, PT, R0, RZ, P3 ;  /* 0x000000ff0000720c */ /* 0x000fe20001f44270 */
[-C--:B------:R-:W-:Y:S01]  /*6be0*/  FMUL R27, R27, R155.reuse ;  /* 0x0000009b1b1b7220 */ /* 0x080fe20000400000 */
[----:B------:R-:W-:Y:S01]  /*6bf0*/  LEA.HI.X R5, R162, UR5, R171, 0x2, P1 ;  /* 0x00000005a2057c11 */ /* 0x000fe200088f14ab */
[-C--:B------:R-:W-:Y:S01]  /*6c00*/  FMUL R29, R29, R155.reuse ;  /* 0x0000009b1d1d7220 */ /* 0x080fe20000400000 */
[----:B------:R-:W-:Y:S01]  /*6c10*/  ISETP.GT.AND P0, PT, R0, 0x8, P0 ;  /* 0x000000080000780c */ /* 0x000fe20000704270 */
[-C--:B------:R-:W-:Y:S01]  /*6c20*/  FMUL R31, R31, R155.reuse ;  /* 0x0000009b1f1f7220 */ /* 0x080fe20000400000 */
[----:B------:R-:W-:Y:S01]  /*6c30*/  ISETP.GT.AND P5, PT, R3, 0x8, PT ;  /* 0x000000080300780c */ /* 0x000fe20003fa4270 */
[----:B------:R0:W-:Y:S01]  /*6c40*/  @P4 STG.E desc[UR36][R4.64], R9 ;  /* 0x0000000904004986 */ /* 0x0001e2000c101924 */
[C---:B------:R-:W-:Y:S01]  /*6c50*/  SHF.L.U64.HI R11, R10.reuse, 0x5, R11 ;  /* 0x000000050a0b7819 */ /* 0x040fe2000001020b */
[-C--:B------:R-:W-:Y:S01]  /*6c60*/  FMUL R33, R33, R155.reuse ;  /* 0x0000009b21217220 */ /* 0x080fe20000400000 */
[----:B------:R-:W-:Y:S01]  /*6c70*/  LEA R6, P1, R10, R4, 0x5 ;  /* 0x000000040a067211 */ /* 0x000fe200078228ff */
[-C--:B------:R-:W-:Y:S01]  /*6c80*/  FMUL R35, R35, R155.reuse ;  /* 0x0000009b23237220 */ /* 0x080fe20000400000 */
[C---:B------:R-:W-:Y:S01]  /*6c90*/  ISETP.GT.AND P3, PT, R0.reuse, 0x8, P3 ;  /* 0x000000080000780c */ /* 0x040fe20001f64270 */
[----:B------:R-:W-:Y:S01]  /*6ca0*/  @P2 STG.E desc[UR36][R4.64+0x4], R25 ;  /* 0x0000041904002986 */ /* 0x000fe2000c101924 */
[----:B------:R-:W-:Y:S01]  /*6cb0*/  ISETP.GT.AND P4, PT, R3, 0x9, PT ;  /* 0x000000090300780c */ /* 0x000fe20003f84270 */
[----:B------:R-:W-:Y:S01]  /*6cc0*/  IMAD.X R7, R11, 0x1, R5, P1 ;  /* 0x000000010b077824 */ /* 0x000fe200008e0605 */
[----:B------:R-:W-:Y:S01]  /*6cd0*/  ISETP.GT.AND P2, PT, R0, RZ, P5 ;  /* 0x000000ff0000720c */ /* 0x000fe20002f44270 */
[-C--:B------:R-:W-:Y:S01]  /*6ce0*/  FMUL R11, R28, R155.reuse ;  /* 0x0000009b1c0b7220 */ /* 0x080fe20000400000 */
[----:B------:R-:W-:Y:S01]  /*6cf0*/  ISETP.GT.AND P1, PT, R0, RZ, P4 ;  /* 0x000000ff0000720c */ /* 0x000fe20002724270 */
[-C--:B0-----:R-:W-:Y:S01]  /*6d00*/  FMUL R9, R26, R155.reuse ;  /* 0x0000009b1a097220 */ /* 0x081fe20000400000 */
[C---:B------:R-:W-:Y:S01]  /*6d10*/  ISETP.GT.AND P4, PT, R0.reuse, 0x8, P4 ;  /* 0x000000080000780c */ /* 0x040fe20002784270 */
[-C--:B------:R-:W-:Y:S01]  /*6d20*/  FMUL R37, R37, R155.reuse ;  /* 0x0000009b25257220 */ /* 0x080fe20000400000 */
[-C--:B------:R-:W-:Y:S01]  /*6d30*/  FMUL R39, R39, R155.reuse ;  /* 0x0000009b27277220 */ /* 0x080fe20000400000 */
[-C--:B------:R-:W-:Y:S01]  /*6d40*/  FMUL R41, R41, R155.reuse ;  /* 0x0000009b29297220 */ /* 0x080fe20000400000 */
[----:B------:R0:W-:Y:S01]  /*6d50*/  @P0 STG.E desc[UR36][R6.64], R9 ;  /* 0x0000000906000986 */ /* 0x0001e2000c101924 */
[C---:B------:R-:W-:Y:S01]  /*6d60*/  ISETP.GT.AND P0, PT, R0.reuse, 0x8, P5 ;  /* 0x000000080000780c */ /* 0x040fe20002f04270 */
[-C--:B------:R-:W-:Y:S01]  /*6d70*/  FMUL R43, R43, R155.reuse ;  /* 0x0000009b2b2b7220 */ /* 0x080fe20000400000 */
[C---:B------:R-:W-:Y:S01]  /*6d80*/  ISETP.GT.AND P5, PT, R3.reuse, 0x10, PT ;  /* 0x000000100300780c */ /* 0x040fe20003fa4270 */
[----:B------:R-:W-:Y:S01]  /*6d90*/  @P3 STG.E desc[UR36][R6.64+0x4], R27 ;  /* 0x0000041b06003986 */ /* 0x000fe2000c101924 */
[----:B------:R-:W-:Y:S01]  /*6da0*/  ISETP.GT.AND P3, PT, R3, 0x11, PT ;  /* 0x000000110300780c */ /* 0x000fe20003f64270 */
[-C--:B------:R-:W-:Y:S01]  /*6db0*/  FMUL R45, R45, R155.reuse ;  /* 0x0000009b2d2d7220 */ /* 0x080fe20000400000 */
[-C--:B------:R-:W-:Y:S01]  /*6dc0*/  FMUL R47, R47, R155.reuse ;  /* 0x0000009b2f2f7220 */ /* 0x080fe20000400000 */
[----:B------:R1:W-:Y:S01]  /*6dd0*/  @P2 STG.E desc[UR36][R4.64+0x20], R11 ;  /* 0x0000200b04002986 */ /* 0x0003e2000c101924 */
[----:B------:R-:W-:Y:S01]  /*6de0*/  ISETP.GT.AND P2, PT, R0, RZ, P5 ;  /* 0x000000ff0000720c */ /* 0x000fe20002f44270 */
[-C--:B------:R-:W-:Y:S01]  /*6df0*/  FMUL R49, R49, R155.reuse ;  /* 0x0000009b31317220 */ /* 0x080fe20000400000 */
[-C--:B------:R-:W-:Y:S01]  /*6e00*/  FMUL R51, R51, R155.reuse ;  /* 0x0000009b33337220 */ /* 0x080fe20000400000 */
[----:B------:R-:W-:Y:S01]  /*6e10*/  @P1 STG.E desc[UR36][R4.64+0x24], R29 ;  /* 0x0000241d04001986 */ /* 0x000fe2000c101924 */
[-C--:B0-----:R-:W-:Y:S01]  /*6e20*/  FMUL R9, R30, R155.reuse ;  /* 0x0000009b1e097220 */ /* 0x081fe20000400000 */
[C---:B------:R-:W-:Y:S01]  /*6e30*/  ISETP.GT.AND P1, PT, R0.reuse, RZ, P3 ;  /* 0x000000ff0000720c */ /* 0x040fe20001f24270 */
[-C--:B------:R-:W-:Y:S01]  /*6e40*/  FMUL R53, R53, R155.reuse ;  /* 0x0000009b35357220 */ /* 0x080fe20000400000 */
[C---:B------:R-:W-:Y:S01]  /*6e50*/  ISETP.GT.AND P3, PT, R0.reuse, 0x8, P3 ;  /* 0x000000080000780c */ /* 0x040fe20001f64270 */
[-C--:B------:R-:W-:Y:S01]  /*6e60*/  FMUL R55, R55, R155.reuse ;  /* 0x0000009b37377220 */ /* 0x080fe20000400000 */
[----:B------:R0:W-:Y:S01]  /*6e70*/  @P0 STG.E desc[UR36][R6.64+0x20], R9 ;  /* 0x0000200906000986 */ /* 0x0001e2000c101924 */
[----:B------:R-:W-:Y:S01]  /*6e80*/  ISETP.GT.AND P0, PT, R0, 0x8, P5 ;  /* 0x000000080000780c */ /* 0x000fe20002f04270 */
[-C--:B-1----:R-:W-:Y:S01]  /*6e90*/  FMUL R11, R32, R155.reuse ;  /* 0x0000009b200b7220 */ /* 0x082fe20000400000 */
        /* <DEDUP_REMOVED lines=143> */
[----:B-1----:R-:W-:Y:S01]  /*7790*/  FMUL R11, R64, R155 ;  /* 0x0000009b400b7220 */ /* 0x002fe20000400000 */
[C---:B------:R-:W-:Y:S01]  /*77a0*/  ISETP.GT.AND P5, PT, R3.reuse, 0x58, PT ;  /* 0x000000580300780c */ /* 0x040fe20003fa4270 */
[----:B------:R-:W-:Y:S01]  /*77b0*/  @P4 STG.E desc[UR36][R6.64+0x124], R63 ;  /* 0x0001243f06004986 */ /* 0x000fe2000c101924 */
[----:B------:R-:W-:-:S03]  /*77c0*/  ISETP.GT.AND P4, PT, R3, 0x59, PT ;  /* 0x000000590300780c */ /* 0x000fc60003f84270 */
[----:B------:R1:W-:Y:S01]  /*77d0*/  @P2 STG.E desc[UR36][R4.64+0x140], R11 ;  /* 0x0001400b04002986 */ /* 0x0003e2000c101924 */
[----:B------:R-:W-:-:S03]  /*77e0*/  ISETP.GT.AND P2, PT, R0, RZ, P5 ;  /* 0x000000ff0000720c */ /* 0x000fc60002f44270 */
[----:B------:R-:W-:Y:S01]  /*77f0*/  @P1 STG.E desc[UR36][R4.64+0x144], R65 ;  /* 0x0001444104001986 */ /* 0x000fe2000c101924 */
[-C--:B0-----:R-:W-:Y:S01]  /*7800*/  FMUL R9, R66, R155.reuse ;  /* 0x0000009b42097220 */ /* 0x081fe20000400000 */
[C---:B------:R-:W-:Y:S02]  /*7810*/  ISETP.GT.AND P1, PT, R0.reuse, RZ, P4 ;  /* 0x000000ff0000720c */ /* 0x040fe40002724270 */
[C---:B------:R-:W-:Y:S02]  /*7820*/  ISETP.GT.AND P4, PT, R0.reuse, 0x8, P4 ;  /* 0x000000080000780c */ /* 0x040fe40002784270 */
        /* <DEDUP_REMOVED lines=93> */
[----:B------:R-:W-:Y:S01]  /*7e00*/  ISETP.GT.AND P1, PT, R0, RZ, P4 ;  /* 0x000000ff0000720c */ /* 0x000fe20002724270 */
[----:B0-----:R-:W-:Y:S01]  /*7e10*/  FMUL R9, R98, R155 ;  /* 0x0000009b62097220 */ /* 0x001fe20000400000 */
[----:B------:R-:W-:-:S04]  /*7e20*/  ISETP.GT.AND P4, PT, R0, 0x8, P4 ;  /* 0x000000080000780c */ /* 0x000fc80002784270 */
[----:B------:R0:W-:Y:S01]  /*7e30*/  @P0 STG.E desc[UR36][R6.64+0x240], R9 ;  /* 0x0002400906000986 */ /* 0x0001e2000c101924 */
[----:B-1----:R-:W-:Y:S01]  /*7e40*/  FMUL R11, R100, R155 ;  /* 0x0000009b640b7220 */ /* 0x002fe20000400000 */
[----:B------:R-:W-:Y:S02]  /*7e50*/  ISETP.GT.AND P0, PT, R0, 0x8, P5 ;  /* 0x000000080000780c */ /* 0x000fe40002f04270 */
[----:B------:R-:W-:Y:S01]  /*7e60*/  @P3 STG.E desc[UR36][R6.64+0x244], R99 ;  /* 0x0002446306003986 */ /* 0x000fe2000c101924 */
[----:B------:R-:W-:-:S03]  /*7e70*/  ISETP.GT.AND P5, PT, R3, 0xa0, PT ;  /* 0x000000a00300780c */ /* 0x000fc60003fa4270 */
[----:B------:R1:W-:Y:S01]  /*7e80*/  @P2 STG.E desc[UR36][R4.64+0x260], R11 ;  /* 0x0002600b04002986 */ /* 0x0003e2000c101924 */
[----:B------:R-:W-:Y:S02]  /*7e90*/  ISETP.GT.AND P2, PT, R3, 0xa1, PT ;  /* 0x000000a10300780c */ /* 0x000fe40003f44270 */
[C---:B------:R-:W-:Y:S01]  /*7ea0*/  ISETP.GT.AND P3, PT, R0.reuse, RZ, P5 ;  /* 0x000000ff0000720c */ /* 0x040fe20002f64270 */
[----:B------:R-:W-:Y:S01]  /*7eb0*/  @P1 STG.E desc[UR36][R4.64+0x264], R101 ;  /* 0x0002646504001986 */ /* 0x000fe2000c101924 */
[----:B------:R-:W-:Y:S01]  /*7ec0*/  ISETP.GT.AND P1, PT, R0, RZ, P2 ;  /* 0x000000ff0000720c */ /* 0x000fe20001724270 */
[----:B0-----:R-:W-:Y:S01]  /*7ed0*/  FMUL R9, R102, R155 ;  /* 0x0000009b66097220 */ /* 0x001fe20000400000 */
[----:B------:R-:W-:-:S04]  /*7ee0*/  ISETP.GT.AND P2, PT, R0, 0x8, P2 ;  /* 0x000000080000780c */ /* 0x000fc80001744270 */
[----:B------:R0:W-:Y:S01]  /*7ef0*/  @P0 STG.E desc[UR36][R6.64+0x260], R9 ;  /* 0x0002600906000986 */ /* 0x0001e2000c101924 */
[----:B-1----:R-:W-:Y:S01]  /*7f00*/  FMUL R11, R104, R155 ;  /* 0x0000009b680b7220 */ /* 0x002fe20000400000 */
[----:B------:R-:W-:Y:S02]  /*7f10*/  ISETP.GT.AND P0, PT, R0, 0x8, P5 ;  /* 0x000000080000780c */ /* 0x000fe40002f04270 */
[----:B------:R-:W-:Y:S04]  /*7f20*/  @P4 STG.E desc[UR36][R6.64+0x264], R103 ;  /* 0x0002646706004986 */ /* 0x000fe8000c101924 */
[----:B------:R1:W-:Y:S01]  /*7f30*/  @P3 STG.E desc[UR36][R4.64+0x280], R11 ;  /* 0x0002800b04003986 */ /* 0x0003e2000c101924 */
[----:B------:R-:W-:-:S03]  /*7f40*/  ISETP.GT.AND P3, PT, R3, 0xa8, PT ;  /* 0x000000a80300780c */ /* 0x000fc60003f64270 */
[----:B------:R-:W-:Y:S01]  /*7f50*/  @P1 STG.E desc[UR36][R4.64+0x284], R105 ;  /* 0x0002846904001986 */ /* 0x000fe2000c101924 */
[----:B------:R-:W-:Y:S01]  /*7f60*/  ISETP.GT.AND P1, PT, R3, 0xa9, PT ;  /* 0x000000a90300780c */ /* 0x000fe20003f24270 */
[-C--:B0-----:R-:W-:Y:S01]  /*7f70*/  FMUL R9, R106, R155.reuse ;  /* 0x0000009b6a097220 */ /* 0x081fe20000400000 */
[C---:B------:R-:W-:Y:S02]  /*7f80*/  ISETP.GT.AND P5, PT, R0.reuse, RZ, P3 ;  /* 0x000000ff0000720c */ /* 0x040fe40001fa4270 */
[----:B------:R-:W-:Y:S02]  /*7f90*/  ISETP.GT.AND P4, PT, R0, RZ, P1 ;  /* 0x000000ff0000720c */ /* 0x000fe40000f84270 */
[----:B------:R0:W-:Y:S01]  /*7fa0*/  @P0 STG.E desc[UR36][R6.64+0x280], R9 ;  /* 0x0002800906000986 */ /* 0x0001e2000c101924 */
[----:B-1----:R-:W-:Y:S01]  /*7fb0*/  FMUL R11, R108, R155 ;  /* 0x0000009b6c0b7220 */ /* 0x002fe20000400000 */
[C---:B------:R-:W-:Y:S02]  /*7fc0*/  ISETP.GT.AND P3, PT, R0.reuse, 0x8, P3 ;  /* 0x000000080000780c */ /* 0x040fe40001f64270 */
[----:B------:R-:W-:Y:S01]  /*7fd0*/  @P2 STG.E desc[UR36][R6.64+0x284], R107 ;  /* 0x0002846b06002986 */ /* 0x000fe2000c101924 */
[----:B------:R-:W-:-:S02]  /*7fe0*/  ISETP.GT.AND P1, PT, R0, 0x8, P1 ;  /* 0x000000080000780c */ /* 0x000fc40000f24270 */
[C---:B------:R-:W-:Y:S02]  /*7ff0*/  ISETP.GT.AND P0, PT, R3.reuse, 0xb0, PT ;  /* 0x000000b00300780c */ /* 0x040fe40003f04270 */
[C---:B------:R-:W-:Y:S01]  /*8000*/  ISETP.GT.AND P2, PT, R3.reuse, 0xb1, PT ;  /* 0x000000b10300780c */ /* 0x040fe20003f44270 */
[----:B------:R1:W-:Y:S01]  /*8010*/  @P5 STG.E desc[UR36][R4.64+0x2a0], R11 ;  /* 0x0002a00b04005986 */ /* 0x0003e2000c101924 */
[----:B------:R-:W-:Y:S01]  /*8020*/  ISETP.GT.AND P5, PT, R0, RZ, P0 ;  /* 0x000000ff0000720c */ /* 0x000fe200007a4270 */
[-C--:B0-----:R-:W-:Y:S01]  /*8030*/  FMUL R9, R110, R155.reuse ;  /* 0x0000009b6e097220 */ /* 0x081fe20000400000 */
[C---:B------:R-:W-:Y:S01]  /*8040*/  ISETP.GT.AND P0, PT, R0.reuse, 0x8, P0 ;  /* 0x000000080000780c */ /* 0x040fe20000704270 */
[----:B------:R-:W-:Y:S01]  /*8050*/  @P4 STG.E desc[UR36][R4.64+0x2a4], R109 ;  /* 0x0002a46d04004986 */ /* 0x000fe2000c101924 */
[C---:B------:R-:W-:Y:S02]  /*8060*/  ISETP.GT.AND P4, PT, R0.reuse, RZ, P2 ;  /* 0x000000ff0000720c */ /* 0x040fe40001784270 */
[----:B------:R-:W-:Y:S01]  /*8070*/  ISETP.GT.AND P2, PT, R0, 0x8, P2 ;  /* 0x000000080000780c */ /* 0x000fe20001744270 */
[----:B------:R0:W-:Y:S01]  /*8080*/  @P3 STG.E desc[UR36][R6.64+0x2a0], R9 ;  /* 0x0002a00906003986 */ /* 0x0001e2000c101924 */
[----:B------:R-:W-:Y:S01]  /*8090*/  ISETP.GT.AND P3, PT, R3, 0xb9, PT ;  /* 0x000000b90300780c */ /* 0x000fe20003f64270 */
[----:B-1----:R-:W-:-:S02]  /*80a0*/  FMUL R11, R112, R155 ;  /* 0x0000009b700b7220 */ /* 0x002fc40000400000 */
[----:B------:R-:W-:Y:S01]  /*80b0*/  @P1 STG.E desc[UR36][R6.64+0x2a4], R111 ;  /* 0x0002a46f06001986 */ /* 0x000fe2000c101924 */
[----:B------:R-:W-:-:S03]  /*80c0*/  ISETP.GT.AND P1, PT, R3, 0xb8, PT ;  /* 0x000000b80300780c */ /* 0x000fc60003f24270 */
[----:B------:R1:W-:Y:S01]  /*80d0*/  @P5 STG.E desc[UR36][R4.64+0x2c0], R11 ;  /* 0x0002c00b04005986 */ /* 0x0003e2000c101924 */
[----:B------:R-:W-:Y:S01]  /*80e0*/  ISETP.GT.AND P5, PT, R0, RZ, P1 ;  /* 0x000000ff0000720c */ /* 0x000fe20000fa4270 */
[-C--:B0-----:R-:W-:Y:S02]  /*80f0*/  FMUL R9, R114, R155.reuse ;  /* 0x0000009b72097220 */ /* 0x081fe40000400000 */
[----:B------:R-:W-:Y:S01]  /*8100*/  @P4 STG.E desc[UR36][R4.64+0x2c4], R113 ;  /* 0x0002c47104004986 */ /* 0x000fe2000c101924 */
[C---:B------:R-:W-:Y:S02]  /*8110*/  ISETP.GT.AND P4, PT, R0.reuse, RZ, P3 ;  /* 0x000000ff0000720c */ /* 0x040fe40001f84270 */
[C---:B------:R-:W-:Y:S01]  /*8120*/  ISETP.GT.AND P1, PT, R0.reuse, 0x8, P1 ;  /* 0x000000080000780c */ /* 0x040fe20000f24270 */
[----:B------:R0:W-:Y:S01]  /*8130*/  @P0 STG.E desc[UR36][R6.64+0x2c0], R9 ;  /* 0x0002c00906000986 */ /* 0x0001e2000c101924 */
[C---:B------:R-:W-:Y:S02]  /*8140*/  ISETP.GT.AND P0, PT, R3.reuse, 0xc0, PT ;  /* 0x000000c00300780c */ /* 0x040fe40003f04270 */
[----:B------:R-:W-:Y:S01]  /*8150*/  ISETP.GT.AND P3, PT, R0, 0x8, P3 ;  /* 0x000000080000780c */ /* 0x000fe20001f64270 */
[----:B-1----:R-:W-:Y:S01]  /*8160*/  FMUL R11, R116, R155 ;  /* 0x0000009b740b7220 */ /* 0x002fe20000400000 */
        /* <DEDUP_REMOVED lines=69> */
[----:B------:R-:W-:Y:S02]  /*85c0*/  ISETP.GT.AND P3, PT, R0, 0x8, P3 ;  /* 0x000000080000780c */ /* 0x000fe40001f64270 */
[C---:B------:R-:W-:Y:S01]  /*85d0*/  ISETP.GT.AND P0, PT, R3.reuse, 0xf0, PT ;  /* 0x000000f00300780c */ /* 0x040fe20003f04270 */
        /* <DEDUP_REMOVED lines=12> */
[-C--:B-1----:R-:W-:Y:S01]  /*86a0*/  FMUL R11, R144, R155.reuse ;  /* 0x0000009b900b7220 */ /* 0x082fe20000400000 */
[----:B------:R-:W-:Y:S01]  /*86b0*/  @P3 STG.E desc[UR36][R6.64+0x3a4], R143 ;  /* 0x0003a48f06003986 */ /* 0x000fe2000c101924 */
[----:B------:R-:W-:Y:S01]  /*86c0*/  ISETP.GT.AND P3, PT, R3, 0xf8, PT ;  /* 0x000000f80300780c */ /* 0x000fe20003f64270 */
[----:B------:R-:W-:-:S02]  /*86d0*/  FMUL R3, R146, R155 ;  /* 0x0000009b92037220 */ /* 0x000fc40000400000 */
[----:B------:R1:W-:Y:S01]  /*86e0*/  @P5 STG.E desc[UR36][R4.64+0x3c0], R11 ;  /* 0x0003c00b04005986 */ /* 0x0003e2000c101924 */
[C---:B------:R-:W-:Y:S02]  /*86f0*/  ISETP.GT.AND P5, PT, R0.reuse, RZ, P3 ;  /* 0x000000ff0000720c */ /* 0x040fe40001fa4270 */
[C---:B------:R-:W-:Y:S01]  /*8700*/  ISETP.GT.AND P3, PT, R0.reuse, 0x8, P3 ;  /* 0x000000080000780c */ /* 0x040fe20001f64270 */
[----:B------:R-:W-:Y:S01]  /*8710*/  @P4 STG.E desc[UR36][R4.64+0x3c4], R145 ;  /* 0x0003c49104004986 */ /* 0x000fe2000c101924 */
[----:B------:R-:W-:Y:S01]  /*8720*/  ISETP.GT.AND P4, PT, R0, RZ, P1 ;  /* 0x000000ff0000720c */ /* 0x000fe20000f84270 */
[-C--:B0-----:R-:W-:Y:S01]  /*8730*/  FMUL R9, R148, R155.reuse ;  /* 0x0000009b94097220 */ /* 0x081fe20000400000 */
[----:B------:R-:W-:Y:S01]  /*8740*/  ISETP.GT.AND P1, PT, R0, 0x8, P1 ;  /* 0x000000080000780c */ /* 0x000fe20000f24270 */
[----:B------:R-:W-:Y:S04]  /*8750*/  @P0 STG.E desc[UR36][R6.64+0x3c0], R3 ;  /* 0x0003c00306000986 */ /* 0x000fe8000c101924 */
[----:B------:R-:W-:Y:S01]  /*8760*/  @P2 STG.E desc[UR36][R6.64+0x3c4], R147 ;  /* 0x0003c49306002986 */ /* 0x000fe2000c101924 */
[----:B-1----:R-:W-:-:S03]  /*8770*/  FMUL R11, R150, R155 ;  /* 0x0000009b960b7220 */ /* 0x002fc60000400000 */
[----:B------:R-:W-:Y:S04]  /*8780*/  @P5 STG.E desc[UR36][R4.64+0x3e0], R9 ;  /* 0x0003e00904005986 */ /* 0x000fe8000c101924 */
[----:B------:R0:W-:Y:S02]  /*8790*/  @P4 STG.E desc[UR36][R4.64+0x3e4], R149 ;  /* 0x0003e49504004986 */ /* 0x0001e4000c101924 */
[----:B0-----:R-:W-:Y:S02]  /*87a0*/  @P3 IMAD.MOV.U32 R4, RZ, RZ, R6 ;  /* 0x000000ffff043224 */ /* 0x001fe400078e0006 */
[----:B------:R-:W-:-:S05]  /*87b0*/  @P3 IMAD.MOV.U32 R5, RZ, RZ, R7 ;  /* 0x000000ffff053224 */ /* 0x000fca00078e0007 */
[----:B------:R0:W-:Y:S04]  /*87c0*/  @P3 STG.E desc[UR36][R4.64+0x3e0], R11 ;  /* 0x0003e00b04003986 */ /* 0x0001e8000c101924 */
[----:B------:R0:W-:Y:S02]  /*87d0*/  @P1 STG.E desc[UR36][R6.64+0x3e4], R151 ;  /* 0x0003e49706001986 */ /* 0x0001e4000c101924 */
.L_x_286:
[----:B------:R-:W-:Y:S05]  /*87e0*/  BSYNC B0 ;  /* 0x0000000000007941 */ /* 0x000fea0003800000 */
.L_x_32:
[----:B------:R-:W-:Y:S01]  /*87f0*/  ULDC UR4, c[0x0][0xc] ;  /* 0x0000030000047ab9 */ /* 0x000fe20000000800 */
[----:B------:R-:W-:Y:S01]  /*8800*/  ULDC UR5, c[0x0][0x10] ;  /* 0x0000040000057ab9 */ /* 0x000fe20000000800 */
[----:B0-----:R-:W0:Y:S01]  /*8810*/  LDC R3, c[0x0][0x14] ;  /* 0x00000500ff037b82 */ /* 0x001e220000000800 */
[----:B------:R-:W-:Y:S01]  /*8820*/  UIMAD.WIDE.U32 UR4, UR4, UR5, URZ ;  /* 0x00000005040472a5 */ /* 0x000fe2000f8e003f */
[----:B------:R-:W-:Y:S01]  /*8830*/  PRMT R0, RZ, 0x7610, R0 ;  /* 0x00007610ff007816 */ /* 0x000fe20000000000 */
[----:B------:R-:W-:Y:S02]  /*8840*/  IMAD.MOV.U32 R153, RZ, RZ, -0x1 ;  /* 0xffffffffff997424 */ /* 0x000fe400078e00ff */
[----:B------:R-:W-:Y:S02]  /*8850*/  IMAD.MOV.U32 R23, RZ, RZ, -0x1 ;  /* 0xffffffffff177424 */ /* 0x000fe400078e00ff */
[----:B0-----:R-:W-:-:S04]  /*8860*/  IMAD.WIDE.U32 R16, R3, UR4, R16 ;  /* 0x0000000403107c25 */ /* 0x001fc8000f8e0010 */
[----:B------:R-:W-:Y:S01]  /*8870*/  IMAD R3, R3, UR5, RZ ;  /* 0x0000000503037c24 */ /* 0x000fe2000f8e02ff */
[----:B------:R-:W-:Y:S02]  /*8880*/  ULDC.64 UR4, c[0x0][0x650] ;  /* 0x0001940000047ab9 */ /* 0x000fe40000000a00 */
[----:B------:R-:W-:Y:S01]  /*8890*/  ISETP.GE.U32.AND P0, PT, R16, UR4, PT ;  /* 0x0000000410007c0c */ /* 0x000fe2000bf06070 */
[----:B------:R-:W-:-:S05]  /*88a0*/  IMAD.IADD R17, R17, 0x1, R3 ;  /* 0x0000000111117824 */ /* 0x000fca00078e0203 */
[----:B------:R-:W-:-:S13]  /*88b0*/  ISETP.GE.U32.AND.EX P0, PT, R17, UR5, PT, P0 ;  /* 0x0000000511007c0c */ /* 0x000fda000bf06100 */
[----:B------:R-:W-:Y:S05]  /*88c0*/  @P0 BRA `(.L_x_287) ;  /* 0x0000000400640947 */ /* 0x000fea0003800000 */
[----:B------:R-:W0:Y:S01]  /*88d0*/  S2R R12, SR_CTAID.X ;  /* 0x00000000000c7919 */ /* 0x000e220000002500 */
[----:B---3--:R-:W3:Y:S01]  /*88e0*/  LDC.64 R10, c[0x0][0x628] ;  /* 0x00018a00ff0a7b82 */ /* 0x008ee20000000a00 */
[----:B------:R-:W-:Y:S01]  /*88f0*/  ULDC UR4, c[0x0][0x150] ;  /* 0x0000540000047ab9 */ /* 0x000fe20000000800 */
[----:B-12-4-:R-:W-:Y:S01]  /*8900*/  IMAD.MOV.U32 R8, RZ, RZ, R16 ;  /* 0x000000ffff087224 */ /* 0x016fe200078e0010 */
[----:B------:R-:W1:Y:S01]  /*8910*/  S2R R24, SR_CTAID.Y ;  /* 0x0000000000187919 */ /* 0x000e620000002600 */
[----:B------:R-:W-:-:S04]  /*8920*/  IMAD.MOV.U32 R9, RZ, RZ, R17 ;  /* 0x000000ffff097224 */ /* 0x000fc800078e0011 */
[----:B------:R-:W2:Y:S08]  /*8930*/  LDC R21, c[0x0][0x144] ;  /* 0x00005100ff157b82 */ /* 0x000eb00000000800 */
[----:B------:R-:W4:Y:S08]  /*8940*/  LDC R0, c[0x0][0x630] ;  /* 0x00018c00ff007b82 */ /* 0x000f300000000800 */
[----:B------:R-:W1:Y:S01]  /*8950*/  LDC.64 R14, c[0x0][0x620] ;  /* 0x00018800ff0e7b82 */ /* 0x000e620000000a00 */
[----:B---3--:R-:W-:-:S04]  /*8960*/  ISETP.NE.U32.AND P0, PT, R10, RZ, PT ;  /* 0x000000ff0a00720c */ /* 0x008fc80003f05070 */
[----:B------:R-:W-:Y:S02]  /*8970*/  ISETP.NE.AND.EX P0, PT, R11, RZ, PT, P0 ;  /* 0x000000ff0b00720c */ /* 0x000fe40003f05300 */
[----:B0-----:R-:W-:-:S05]  /*8980*/  I2FP.F32.U32 R3, R12 ;  /* 0x0000000c00037245 */ /* 0x001fca0000201000 */
[----:B------:R-:W-:-:S04]  /*8990*/  FMUL R3, R3, UR4 ;  /* 0x0000000403037c20 */ /* 0x000fc80008400000 */
[----:B------:R0:W3:Y:S02]  /*89a0*/  F2I.U32.TRUNC.NTZ R20, R3 ;  /* 0x0000000300147305 */ /* 0x0000e4000020f000 */
[----:B--2-4-:R-:W-:Y:S05]  /*89b0*/  @!P0 BRA `(.L_x_288) ;  /* 0x0000000000288947 */ /* 0x014fea0003800000 */
[----:B0-----:R-:W0:Y:S02]  /*89c0*/  LDC R3, c[0x0][0x634] ;  /* 0x00018d00ff037b82 */ /* 0x001e240000000800 */
        /* <DEDUP_REMOVED lines=9> */
.L_x_288:
[----:B------:R-:W2:Y:S01]  /*8a60*/  LDC.64 R28, c[0x0][0x640] ;  /* 0x00019000ff1c7b82 */ /* 0x000ea20000000a00 */
[-CC-:B------:R-:W-:Y:S01]  /*8a70*/  SHF.R.U64 R23, R8, R0.reuse, R9.reuse ;  /* 0x0000000008177219 */ /* 0x180fe20000001209 */
[----:B---3--:R-:W-:Y:S01]  /*8a80*/  IMAD.MOV R20, RZ, RZ, -R20 ;  /* 0x000000ffff147224 */ /* 0x008fe200078e0a14 */
[----:B------:R-:W-:Y:S01]  /*8a90*/  SHF.R.U32.HI R0, RZ, R0, R9 ;  /* 0x00000000ff007219 */ /* 0x000fe20000011609 */
[----:B------:R-:W-:Y:S01]  /*8aa0*/  ULDC UR4, c[0x0][0x154] ;  /* 0x0000550000047ab9 */ /* 0x000fe20000000800 */
[----:B0-----:R-:W-:Y:S01]  /*8ab0*/  IADD3 R3, P0, RZ, -R23, RZ ;  /* 0x80000017ff037210 */ /* 0x001fe20007f1e0ff */
[----:B------:R-:W-:Y:S02]  /*8ac0*/  IMAD R21, R21, R20, R12 ;  /* 0x0000001415157224 */ /* 0x000fe400078e020c */
[----:B------:R-:W0:Y:S01]  /*8ad0*/  LDC R6, c[0x0][0x618] ;  /* 0x00018600ff067b82 */ /* 0x000e220000000800 */
[----:B------:R-:W-:Y:S02]  /*8ae0*/  IMAD.MOV.U32 R7, RZ, RZ, 0x1 ;  /* 0x00000001ff077424 */ /* 0x000fe400078e00ff */
[----:B------:R-:W-:-:S04]  /*8af0*/  IMAD.X R5, RZ, RZ, ~R0, P0 ;  /* 0x000000ffff057224 */ /* 0x000fc800000e0e00 */
[-C--:B-1----:R-:W-:Y:S01]  /*8b00*/  IMAD R0, R5, R14.reuse, RZ ;  /* 0x0000000e05007224 */ /* 0x082fe200078e02ff */
[----:B------:R-:W1:Y:S01]  /*8b10*/  LDC R8, c[0x0][0x608] ;  /* 0x00018200ff087b82 */ /* 0x000e620000000800 */
[----:B------:R-:W-:-:S04]  /*8b20*/  IMAD.WIDE.U32 R4, R3, R14, R16 ;  /* 0x0000000e03047225 */ /* 0x000fc800078e0010 */
[----:B------:R-:W-:Y:S01]  /*8b30*/  IMAD R3, R3, R15, R0 ;  /* 0x0000000f03037224 */ /* 0x000fe200078e0200 */
[----:B------:R-:W-:Y:S02]  /*8b40*/  I2FP.F32.U32 R0, R24 ;  /* 0x0000001800007245 */ /* 0x000fe40000201000 */
[----:B------:R-:W3:Y:S01]  /*8b50*/  LDC R26, c[0x0][0x658] ;  /* 0x00019600ff1a7b82 */ /* 0x000ee20000000800 */
[----:B------:R-:W-:Y:S01]  /*8b60*/  IMAD.IADD R3, R5, 0x1, R3 ;  /* 0x0000000105037824 */ /* 0x000fe200078e0203 */
[----:B--2---:R-:W-:Y:S01]  /*8b70*/  ISETP.NE.U32.AND P0, PT, R28, RZ, PT ;  /* 0x000000ff1c00720c */ /* 0x004fe20003f05070 */
[----:B------:R-:W-:Y:S01]  /*8b80*/  FMUL R0, R0, UR4 ;  /* 0x0000000400007c20 */ /* 0x000fe20008400000 */
[----:B------:R-:W-:Y:S02]  /*8b90*/  IMAD.MOV.U32 R5, RZ, RZ, -0x1 ;  /* 0xffffffffff057424 */ /* 0x000fe400078e00ff */
[----:B------:R-:W-:Y:S01]  /*8ba0*/  ISETP.NE.AND.EX P0, PT, R29, RZ, PT, P0 ;  /* 0x000000ff1d00720c */ /* 0x000fe20003f05300 */
[----:B------:R2:W4:Y:S01]  /*8bb0*/  F2I.U32.TRUNC.NTZ R13, R0 ;  /* 0x00000000000d7305 */ /* 0x000522000020f000 */
[----:B------:R-:W2:Y:S01]  /*8bc0*/  LDC R15, c[0x0][0x148] ;  /* 0x00005200ff0f7b82 */ /* 0x000ea20000000800 */
[----:B0-----:R-:W-:-:S02]  /*8bd0*/  SHF.R.U64 R12, R4, R6, R3 ;  /* 0x00000006040c7219 */ /* 0x001fc40000001203 */
[----:B------:R-:W-:-:S05]  /*8be0*/  SHF.R.U32.HI R3, RZ, R6, R3 ;  /* 0x00000006ff037219 */ /* 0x000fca0000011603 */
[----:B------:R-:W0:Y:S01]  /*8bf0*/  LDC R20, c[0x0][0x600] ;  /* 0x00018000ff147b82 */ /* 0x000e220000000800 */
[-CC-:B-1----:R-:W-:Y:S02]  /*8c00*/  SHF.R.U64 R10, R12, R8.reuse, R3.reuse ;  /* 0x000000080c0a7219 */ /* 0x182fe40000001203 */
[----:B------:R-:W-:-:S05]  /*8c10*/  SHF.R.U32.HI R3, RZ, R8, R3 ;  /* 0x00000008ff037219 */ /* 0x000fca0000011603 */
[----:B------:R-:W1:Y:S01]  /*8c20*/  LDC R27, c[0x0][0x648] ;  /* 0x00019200ff1b7b82 */ /* 0x000e620000000800 */
[-C--:B---3--:R-:W-:Y:S02]  /*8c30*/  SHF.L.U32 R4, R5, R26.reuse, RZ ;  /* 0x0000001a05047219 */ /* 0x088fe400000006ff */
[--C-:B------:R-:W-:Y:S02]  /*8c40*/  SHF.R.U64 R14, R10, R26, R3.reuse ;  /* 0x0000001a0a0e7219 */ /* 0x100fe40000001203 */
[----:B------:R-:W-:Y:S02]  /*8c50*/  LOP3.LUT R25, RZ, R4, RZ, 0x33, !PT ;  /* 0x00000004ff197212 */ /* 0x000fe400078e33ff */
[-C--:B------:R-:W-:Y:S01]  /*8c60*/  SHF.R.U32.HI R5, RZ, R26.reuse, R3 ;  /* 0x0000001aff057219 */ /* 0x080fe20000011603 */
[----:B------:R-:W3:Y:S01]  /*8c70*/  LDC R30, c[0x0][0x638] ;  /* 0x00018e00ff1e7b82 */ /* 0x000ee20000000800 */
[----:B------:R-:W-:Y:S01]  /*8c80*/  SHF.L.U32 R154, R7, R26, RZ ;  /* 0x0000001a079a7219 */ /* 0x000fe200000006ff */
[----:B------:R-:W-:-:S06]  /*8c90*/  IMAD.MOV.U32 R4, RZ, RZ, R14 ;  /* 0x000000ffff047224 */ /* 0x000fcc00078e000e */
[----:B------:R-:W0:Y:S01]  /*8ca0*/  LDC R31, c[0x0][0x610] ;  /* 0x00018400ff1f7b82 */ /* 0x000e220000000800 */
[----:B----4-:R-:W-:Y:S05]  /*8cb0*/  @!P0 BRA `(.L_x_289) ;  /* 0x0000000000288947 */ /* 0x010fea0003800000 */
        /* <DEDUP_REMOVED lines=10> */
.L_x_289:
[----:B------:R-:W-:Y:S01]  /*8d60*/  ISETP.NE.AND P0, PT, R2, 0x1, PT ;  /* 0x000000010200780c */ /* 0x000fe20003f05270 */
[----:B0-----:R-:W-:Y:S01]  /*8d70*/  VIADD R7, R20, 0xffffffff ;  /* 0xffffffff14077836 */ /* 0x001fe20000000000 */
[----:B-12---:R-:W-:Y:S01]  /*8d80*/  SHF.R.U64 R0, R4, R27, R5 ;  /* 0x0000001b04007219 */ /* 0x006fe20000001205 */
[----:B------:R-:W-:Y:S01]  /*8d90*/  IMAD.MOV R13, RZ, RZ, -R13 ;  /* 0x000000ffff0d7224 */ /* 0x000fe200078e0a0d */
[----:B------:R-:W-:Y:S01]  /*8da0*/  LOP3.LUT R5, R10, R25, RZ, 0xc0, !PT ;  /* 0x000000190a057212 */ /* 0x000fe200078ec0ff */
[----:B------:R-:W-:Y:S02]  /*8db0*/  IMAD.MOV.U32 R4, RZ, RZ, 0x1 ;  /* 0x00000001ff047424 */ /* 0x000fe400078e00ff */
[----:B------:R-:W-:Y:S02]  /*8dc0*/  IMAD.MOV R3, RZ, RZ, -R0 ;  /* 0x000000ffff037224 */ /* 0x000fe400078e0a00 */
[----:B------:R-:W-:Y:S01]  /*8dd0*/  IMAD R154, R154, R0, R5 ;  /* 0x000000009a9a7224 */ /* 0x000fe200078e0205 */
[----:B------:R-:W-:Y:S01]  /*8de0*/  LOP3.LUT R5, R12, R7, RZ, 0xc0, !PT ;  /* 0x000000070c057212 */ /* 0x000fe200078ec0ff */
[----:B---3--:R-:W-:-:S02]  /*8df0*/  IMAD R0, R3, R30, R14 ;  /* 0x0000001e03007224 */ /* 0x008fc400078e020e */
[----:B------:R-:W-:Y:S02]  /*8e00*/  @P0 IMAD R21, R15, R13, R24 ;  /* 0x0000000d0f150224 */ /* 0x000fe400078e0218 */
[----:B------:R-:W-:Y:S01]  /*8e10*/  IMAD R3, R0, R20, R5 ;  /* 0x0000001400037224 */ /* 0x000fe200078e0205 */
[----:B------:R-:W-:Y:S01]  /*8e20*/  PRMT R0, R4, 0x7610, R0 ;  /* 0x0000761004007816 */ /* 0x000fe20000000000 */
[----:B------:R-:W-:-:S05]  /*8e30*/  IMAD R154, R154, R31, R21 ;  /* 0x0000001f9a9a7224 */ /* 0x000fca00078e0215 */
[----:B------:R-:W-:Y:S02]  /*8e40*/  SEL R153, R3, R154, !P0 ;  /* 0x0000009a03997207 */ /* 0x000fe40004000000 */
[----:B------:R-:W-:-:S07]  /*8e50*/  SEL R154, R154, R3, !P0 ;  /* 0x000000039a9a7207 */ /* 0x000fce0004000000 */
.L_x_287:
[----:B------:R-:W-:-:S13]  /*8e60*/  LOP3.LUT P0, RZ, R0, 0xff, RZ, 0xc0, !PT ;  /* 0x000000ff00ff7812 */ /* 0x000fda000780c0ff */
[----:B------:R-:W-:Y:S05]  /*8e70*/  @P0 BRA `(.L_x_290) ;  /* 0xffffff8000d80947 */ /* 0x000fea000383ffff */
[----:B------:R-:W-:Y:S05]  /*8e80*/  EXIT ;  /* 0x000000000000794d */ /* 0x000fea0003800000 */
.L_x_7:
        /* <DEDUP_REMOVED lines=26> */
.L_x_292:
[----:B------:R-:W0:Y:S01]  /*9030*/  LDC.64 R28, c[0x0][0x640] ;  /* 0x00019000ff1c7b82 */ /* 0x000e220000000a00 */
[-CC-:B------:R-:W-:Y:S01]  /*9040*/  SHF.R.U64 R21, R12, R6.reuse, R13.reuse ;  /* 0x000000060c157219 */ /* 0x180fe2000000120d */
[----:B------:R-:W-:Y:S01]  /*9050*/  IMAD.MOV.U32 R30, RZ, RZ, 0x1 ;  /* 0x00000001ff1e7424 */ /* 0x000fe200078e00ff */
[----:B------:R-:W-:Y:S02]  /*9060*/  SHF.R.U32.HI R6, RZ, R6, R13 ;  /* 0x00000006ff067219 */ /* 0x000fe4000001160d */
        /* <DEDUP_REMOVED lines=8> */
[----:B------:R-:W-:Y:S01]  /*90f0*/  IMAD.IADD R9, R9, 0x1, R11 ;  /* 0x0000000109097824 */ /* 0x000fe200078e020b */
[----:B0-----:R-:W-:-:S04]  /*9100*/  ISETP.NE.U32.AND P0, PT, R28, RZ, PT ;  /* 0x000000ff1c00720c */ /* 0x001fc80003f05070 */
[----:B------:R-:W-:Y:S02]  /*9110*/  ISETP.NE.AND.EX P0, PT, R29, RZ, PT, P0 ;  /* 0x000000ff1d00720c */ /* 0x000fe40003f05300 */
[----:B------:R-:W0:Y:S01]  /*9120*/  LDC R22, c[0x0][0x600] ;  /* 0x00018000ff167b82 */ /* 0x000e220000000800 */
[-CC-:B-1----:R-:W-:Y:S01]  /*9130*/  SHF.R.U64 R14, R8, R10.reuse, R9.reuse ;  /* 0x0000000a080e7219 */ /* 0x182fe20000001209 */
[----:B------:R-:W-:Y:S01]  /*9140*/  IMAD.MOV.U32 R8, RZ, RZ, -0x1 ;  /* 0xffffffffff087424 */ /* 0x000fe200078e00ff */
[----:B------:R-:W-:-:S05]  /*9150*/  SHF.R.U32.HI R9, RZ, R10, R9 ;  /* 0x0000000aff097219 */ /* 0x000fca0000011609 */
[----:B------:R-:W1:Y:S01]  /*9160*/  LDC R24, c[0x0][0x648] ;  /* 0x00019200ff187b82 */ /* 0x000e620000000800 */
[-CC-:B--2---:R-:W-:Y:S02]  /*9170*/  SHF.R.U64 R23, R14, R12.reuse, R9.reuse ;  /* 0x0000000c0e177219 */ /* 0x184fe40000001209 */
[----:B------:R-:W-:-:S05]  /*9180*/  SHF.R.U32.HI R6, RZ, R12, R9 ;  /* 0x0000000cff067219 */ /* 0x000fca0000011609 */
[----:B------:R-:W2:Y:S01]  /*9190*/  LDC R26, c[0x0][0x638] ;  /* 0x00018e00ff1a7b82 */ /* 0x000ea20000000800 */
[-C--:B---3--:R-:W-:Y:S02]  /*91a0*/  SHF.L.U32 R8, R8, R27.reuse, RZ ;  /* 0x0000001b08087219 */ /* 0x088fe400000006ff */
[-CC-:B------:R-:W-:Y:S02]  /*91b0*/  SHF.R.U64 R25, R23, R27.reuse, R6.reuse ;  /* 0x0000001b17197219 */ /* 0x180fe40000001206 */
[----:B------:R-:W-:Y:S02]  /*91c0*/  LOP3.LUT R32, RZ, R8, RZ, 0x33, !PT ;  /* 0x00000008ff207212 */ /* 0x000fe400078e33ff */
[----:B------:R-:W-:Y:S01]  /*91d0*/  SHF.R.U32.HI R9, RZ, R27, R6 ;  /* 0x0000001bff097219 */ /* 0x000fe20000011606 */
[----:B------:R-:W3:Y:S01]  /*91e0*/  LDC R31, c[0x0][0x610] ;  /* 0x00018400ff1f7b82 */ /* 0x000ee20000000800 */
[----:B------:R-:W-:Y:S01]  /*91f0*/  IMAD.MOV.U32 R8, RZ, RZ, R25 ;  /* 0x000000ffff087224 */ /* 0x000fe200078e0019 */
[----:B------:R-:W-:Y:S06]  /*9200*/  @!P0 BRA `(.L_x_293) ;  /* 0x0000000000288947 */ /* 0x000fec0003800000 */
        /* <DEDUP_REMOVED lines=10> */
.L_x_293:
[----:B------:R-:W-:Y:S01]  /*92b0*/  ISETP.NE.AND P0, PT, R2, 0x1, PT ;  /* 0x000000010200780c */ /* 0x000fe20003f05270 */
[----:B------:R-:W-:Y:S01]  /*92c0*/  IMAD.MOV.U32 R13, RZ, RZ, R21 ;  /* 0x000000ffff0d7224 */ /* 0x000fe200078e0015 */
[----:B-1----:R-:W-:Y:S01]  /*92d0*/  SHF.R.U64 R6, R8, R24, R9 ;  /* 0x0000001808067219 */ /* 0x002fe20000001209 */
[----:B0-----:R-:W-:Y:S01]  /*92e0*/  VIADD R9, R22, 0xffffffff ;  /* 0xffffffff16097836 */ /* 0x001fe20000000000 */
[----:B------:R-:W-:Y:S02]  /*92f0*/  SHF.L.U32 R30, R30, R27, RZ ;  /* 0x0000001b1e1e7219 */ /* 0x000fe400000006ff */
[----:B------:R-:W-:Y:S01]  /*9300*/  LOP3.LUT R5, R23, R32, RZ, 0xc0, !PT ;  /* 0x0000002017057212 */ /* 0x000fe200078ec0ff */
[----:B------:R-:W-:-:S04]  /*9310*/  IMAD.MOV R8, RZ, RZ, -R6 ;  /* 0x000000ffff087224 */ /* 0x000fc800078e0a06 */
[----:B------:R-:W-:Y:S01]  /*9320*/  IMAD R6, R30, R6, R5 ;  /* 0x000000061e067224 */ /* 0x000fe200078e0205 */
[----:B------:R-:W-:Y:S01]  /*9330*/  LOP3.LUT R5, R14, R9, RZ, 0xc0, !PT ;  /* 0x000000090e057212 */ /* 0x000fe200078ec0ff */
[----:B------:R-:W-:Y:S02]  /*9340*/  @P0 IMAD R3, R7, R20, R4 ;  /* 0x0000001407030224 */ /* 0x000fe400078e0204 */
[----:B--2---:R-:W-:Y:S02]  /*9350*/  IMAD R4, R8, R26, R25 ;  /* 0x0000001a08047224 */ /* 0x004fe400078e0219 */
[----:B---3--:R-:W-:Y:S02]  /*9360*/  IMAD R3, R6, R31, R3 ;  /* 0x0000001f06037224 */ /* 0x008fe400078e0203 */
[----:B------:R-:W-:Y:S02]  /*9370*/  IMAD R4, R4, R22, R5 ;  /* 0x0000001604047224 */ /* 0x000fe400078e0205 */
[----:B------:R-:W-:-:S03]  /*9380*/  IMAD.MOV.U32 R8, RZ, RZ, 0x1 ;  /* 0x00000001ff087424 */ /* 0x000fc600078e00ff */
[----:B------:R-:W-:Y:S02]  /*9390*/  SEL R6, R4, R3, !P0 ;  /* 0x0000000304067207 */ /* 0x000fe40004000000 */
[----:B------:R-:W-:-:S07]  /*93a0*/  SEL R12, R3, R4, !P0 ;  /* 0x00000004030c7207 */ /* 0x000fce0004000000 */
.L_x_291:
[----:B------:R-:W-:-:S08]  /*93b0*/  NOP ;  /* 0x0000000000007918 */ /* 0x000fd00000000000 */
[----:B------:R-:W0:-:S00]  /*93c0*/  USETMAXREG.DEALLOC.CTAPOOL 0x28 ;  /* 0x00000028000079c8 */ /* 0x000e0000080e0500 */
[----:B0-----:R-:W-:-:S13]  /*93d0*/  ISETP.NE.AND P0, PT, R0, RZ, PT ;  /* 0x000000ff0000720c */ /* 0x001fda0003f05270 */
[----:B------:R-:W-:Y:S05]  /*93e0*/  @P0 EXIT ;  /* 0x000000000000094d */ /* 0x000fea0003800000 */
[----:B------:R-:W-:Y:S01]  /*93f0*/  LOP3.LUT P0, RZ, R8, 0xff, RZ, 0xc0, !PT ;  /* 0x000000ff08ff7812 */ /* 0x000fe2000780c0ff */
[----:B------:R-:W-:Y:S02]  /*9400*/  IMAD.MOV.U32 R10, RZ, RZ, 0x1 ;  /* 0x00000001ff0a7424 */ /* 0x000fe400078e00ff */
[----:B------:R-:W-:-:S10]  /*9410*/  IMAD.MOV.U32 R9, RZ, RZ, RZ ;  /* 0x000000ffff097224 */ /* 0x000fd400078e00ff */
[----:B------:R-:W-:Y:S05]  /*9420*/  @!P0 BRA `(.L_x_294) ;  /* 0x0000000c00c88947 */ /* 0x000fea0003800000 */
[----:B------:R-:W0:Y:S01]  /*9430*/  LDC R0, c[0x0][0x28c] ;  /* 0x0000a300ff007b82 */ /* 0x000e220000000800 */
[----:B------:R-:W-:Y:S01]  /*9440*/  ULDC UR4, c[0x0][0x658] ;  /* 0x0001960000047ab9 */ /* 0x000fe20000000800 */
[----:B------:R-:W-:Y:S01]  /*9450*/  UMOV UR11, 0xffffffff ;  /* 0xffffffff000b7882 */ /* 0x000fe20000000000 */
[----:B------:R-:W-:Y:S01]  /*9460*/  UMOV UR17, 0x1 ;  /* 0x0000000100117882 */ /* 0x000fe20000000000 */
[----:B------:R-:W-:Y:S01]  /*9470*/  USHF.L.U32 UR11, UR11, UR4, URZ ;  /* 0x000000040b0b7299 */ /* 0x000fe2000800063f */
[----:B------:R-:W-:Y:S01]  /*9480*/  BSSY B0, `(.L_x_294) ;  /* 0x00000ec000007945 */ /* 0x000fe20003800000 */
[----:B------:R-:W-:Y:S01]  /*9490*/  ULDC UR9, c[0x0][0xc] ;  /* 0x0000030000097ab9 */ /* 0x000fe20000000800 */
[----:B------:R-:W-:Y:S01]  /*94a0*/  ULDC UR16, c[0x0][0x10] ;  /* 0x0000040000107ab9 */ /* 0x000fe20000000800 */
[----:B------:R-:W1:Y:S01]  /*94b0*/  S2UR UR8, SR_CgaCtaId ;  /* 0x00000000000879c3 */ /* 0x000e620000008800 */
[----:B------:R-:W-:Y:S01]  /*94c0*/  ULOP3.LUT UR13, URZ, UR11, URZ, 0x33, !UPT ;  /* 0x0000000b3f0d7292 */ /* 0x000fe2000f8e333f */
[----:B------:R-:W-:Y:S01]  /*94d0*/  LOP3.LUT R11, R19, 0x2, RZ, 0xfc, !PT ;  /* 0x00000002130b7812 */ /* 0x000fe200078efcff */
[----:B------:R-:W-:Y:S01]  /*94e0*/  IMAD.MOV.U32 R10, RZ, RZ, 0x1 ;  /* 0x00000001ff0a7424 */ /* 0x000fe200078e00ff */
[----:B------:R-:W-:Y:S01]  /*94f0*/  ULDC UR5, c[0x0][0x600] ;  /* 0x0001800000057ab9 */ /* 0x000fe20000000800 */
[----:B------:R-:W-:Y:S01]  /*9500*/  IMAD.MOV.U32 R9, RZ, RZ, RZ ;  /* 0x000000ffff097224 */ /* 0x000fe200078e00ff */
[----:B------:R-:W-:Y:S01]  /*9510*/  UMOV UR30, 0x11 ;  /* 0x00000011001e7882 */ /* 0x000fe20000000000 */
[----:B------:R-:W-:-:S02]  /*9520*/  UIADD3 UR5, UR5, -0x1, URZ ;  /* 0xffffffff05057890 */ /* 0x000fc4000fffe03f */
[----:B------:R-:W-:Y:S01]  /*9530*/  USHF.L.U32 UR4, UR17, UR4, URZ ;  /* 0x0000000411047299 */ /* 0x000fe2000800063f */
[----:B------:R-:W-:Y:S01]  /*9540*/  ULDC.64 UR40, c[0x0][0x198] ;  /* 0x0000660000287ab9 */ /* 0x000fe20000000a00 */
[----:B0-----:R-:W-:-:S05]  /*9550*/  VIADD R0, R0, 0x3f ;  /* 0x0000003f00007836 */ /* 0x001fca0000000000 */
[----:B------:R-:W-:Y:S01]  /*9560*/  SHF.R.S32.HI R3, RZ, 0x1f, R0 ;  /* 0x0000001fff037819 */ /* 0x000fe20000011400 */
[----:B-1----:R-:W-:-:S03]  /*9570*/  USHF.R.U32.HI UR37, URZ, 0x2, UR8 ;  /* 0x000000023f257899 */ /* 0x002fc60008011608 */
[----:B------:R-:W-:Y:S01]  /*9580*/  LEA.HI R3, R3, R0, RZ, 0x6 ;  /* 0x0000000003037211 */ /* 0x000fe200078f30ff */
[----:B------:R-:W-:Y:S01]  /*9590*/  ULOP3.LUT UR10, UR8, 0x3, URZ, 0xc0, !UPT ;  /* 0x00000003080a7892 */ /* 0x000fe2000f8ec03f */
[----:B------:R-:W-:Y:S01]  /*95a0*/  IMAD.MOV.U32 R0, RZ, RZ, 0x1 ;  /* 0x00000001ff007424 */ /* 0x000fe200078e00ff */
[----:B------:R-:W-:Y:S01]  /*95b0*/  USHF.L.U32 UR6, UR8, 0x6, URZ ;  /* 0x0000000608067899 */ /* 0x000fe2000800063f */
[--C-:B------:R-:W-:Y:S01]  /*95c0*/  SHF.R.S32.HI R8, RZ, 0x6, R3.reuse ;  /* 0x00000006ff087819 */ /* 0x100fe20000011403 */
[----:B------:R-:W-:Y:S02]  /*95d0*/  USHF.L.U32 UR7, UR8, 0xb, URZ ;  /* 0x0000000b08077899 */ /* 0x000fe4000800063f */
[----:B------:R-:W-:Y:S01]  /*95e0*/  ULOP3.LUT UR8, UR8, 0xfffffffc, URZ, 0xc0, !UPT ;  /* 0xfffffffc08087892 */ /* 0x000fe2000f8ec03f */
[----:B------:R-:W-:Y:S01]  /*95f0*/  PRMT R3, R0, 0x7610, R3 ;  /* 0x0000761000037816 */ /* 0x000fe20000000003 */
[----:B------:R-:W-:Y:S01]  /*9600*/  UISETP.GT.U32.AND UP0, UPT, UR10, 0xffff, UPT ;  /* 0x0000ffff0a00788c */ /* 0x000fe2000bf04070 */
[----:B------:R-:W-:Y:S01]  /*9610*/  VIADD R0, R8, 0x1 ;  /* 0x0000000108007836 */ /* 0x000fe20000000000 */
[----:B------:R-:W-:-:S02]  /*9620*/  ULOP3.LUT UR12, UR8, 0x1, URZ, 0xfc, !UPT ;  /* 0x00000001080c7892 */ /* 0x000fc4000f8efc3f */
[----:B------:R-:W-:Y:S02]  /*9630*/  ULOP3.LUT UR14, UR8, 0x2, URZ, 0xfc, !UPT ;  /* 0x00000002080e7892 */ /* 0x000fe4000f8efc3f */
[----:B------:R-:W-:Y:S02]  /*9640*/  USHF.L.U32 UR11, UR17, UR8, URZ ;  /* 0x00000008110b7299 */ /* 0x000fe4000800063f */
[----:B------:R-:W-:Y:S02]  /*9650*/  ULOP3.LUT UR15, UR8, 0x3, URZ, 0xfc, !UPT ;  /* 0x00000003080f7892 */ /* 0x000fe4000f8efc3f */
[----:B------:R-:W-:Y:S02]  /*9660*/  UIMAD.WIDE.U32 UR8, UR9, UR16, URZ ;  /* 0x00000010090872a5 */ /* 0x000fe4000f8e003f */
[----:B------:R-:W-:Y:S02]  /*9670*/  USHF.L.U32 UR12, UR17, UR12, URZ ;  /* 0x0000000c110c7299 */ /* 0x000fe4000800063f */
[----:B------:R-:W-:-:S02]  /*9680*/  USHF.L.U32 UR14, UR17, UR14, URZ ;  /* 0x0000000e110e7299 */ /* 0x000fc4000800063f */
[----:B------:R-:W-:Y:S01]  /*9690*/  USEL UR10, UR10, 0xffff, !UP0 ;  /* 0x0000ffff0a0a7887 */ /* 0x000fe2000c000000 */
[----:B------:R-:W-:Y:S01]  /*96a0*/  ULDC UR16, c[0x0][0x14] ;  /* 0x0000050000107ab9 */ /* 0x000fe20000000800 */
[----:B------:R-:W-:Y:S02]  /*96b0*/  USHF.L.U32 UR15, UR17, UR15, URZ ;  /* 0x0000000f110f7299 */ /* 0x000fe4000800063f */
[----:B------:R-:W-:Y:S02]  /*96c0*/  UIMAD.WIDE.U32 UR38, UR8, UR16, URZ ;  /* 0x00000010082672a5 */ /* 0x000fe4000f8e003f */
[----:B------:R-:W-:Y:S02]  /*96d0*/  UIMAD UR21, UR9, UR16, URZ ;  /* 0x00000010091572a4 */ /* 0x000fe4000f8e023f */
[----:B------:R-:W-:Y:S02]  /*96e0*/  ULOP3.LUT UR11, UR14, UR11, UR12, 0xfe, !UPT ;  /* 0x0000000b0e0b7292 */ /* 0x000fe4000f8efe0c */
[----:B------:R-:W-:-:S02]  /*96f0*/  ULOP3.LUT UR10, UR10, 0xffff, URZ, 0xc0, !UPT ;  /* 0x0000ffff0a0a7892 */ /* 0x000fc4000f8ec03f */
[----:B------:R-:W-:Y:S02]  /*9700*/  ULOP3.LUT UR6, UR6, 0xc0, URZ, 0xc0, !UPT ;  /* 0x000000c006067892 */ /* 0x000fe4000f8ec03f */
[----:B------:R-:W-:Y:S02]  /*9710*/  ULOP3.LUT UR7, UR7, 0x1800, URZ, 0xc0, !UPT ;  /* 0x0000180007077892 */ /* 0x000fe4000f8ec03f */
[----:B------:R-:W-:Y:S02]  /*9720*/  UIADD3 UR21, UR39, UR21, URZ ;  /* 0x0000001527157290 */ /* 0x000fe4000fffe03f */
[----:B------:R-:W-:Y:S02]  /*9730*/  ULOP3.LUT UR29, UR11, UR15, URZ, 0xfc, !UPT ;  /* 0x0000000f0b1d7292 */ /* 0x000fe4000f8efc3f */
[----:B------:R-:W-:-:S12]  /*9740*/  USHF.L.U32 UR30, UR30, UR10, URZ ;  /* 0x0000000a1e1e7299 */ /* 0x000fd8000800063f */
.L_x_305:
[----:B------:R-:W-:-:S03]  /*9750*/  UMOV UR8, 0xffffffff ;  /* 0xffffffff00087882 */ /* 0x000fc60000000000 */
[----:B------:R-:W-:Y:S05]  /*9760*/  BRA.DIV UR8, `(.L_x_295) ;  /* 0x0000000e08987947 */ /* 0x000fea000b800000 */
[----:B------:R-:W-:-:S13]  /*9770*/  ELECT P6, URZ, PT ;  /* 0x00000000003f782f */ /* 0x000fda00038c0000 */
.L_x_314:
[----:B------:R-:W0:Y:S01]  /*9780*/  LDC R4, c[0x0][0x28c] ;  /* 0x0000a300ff047b82 */ /* 0x000e220000000800 */
[----:B------:R-:W-:Y:S01]  /*9790*/  BSSY B1, `(.L_x_296) ;  /* 0x0000048000017945 */ /* 0x000fe20003800000 */
[----:B0-----:R-:W-:-:S13]  /*97a0*/  ISETP.LT.OR P6, PT, R4, 0x1, !P6 ;  /* 0x000000010400780c */ /* 0x001fda00077c1670 */
[----:B------:R-:W-:Y:S05]  /*97b0*/  @P6 BRA `(.L_x_297) ;  /* 0x0000000400146947 */ /* 0x000fea0003800000 */
[----:B------:R-:W-:Y:S01]  /*97c0*/  LEA R12, R12, UR37, 0x1 ;  /* 0x000000250c0c7c11 */ /* 0x000fe2000f8e08ff */
[----:B------:R-:W-:Y:S01]  /*97d0*/  IMAD.MOV.U32 R22, RZ, RZ, RZ ;  /* 0x000000ffff167224 */ /* 0x000fe200078e00ff */
[----:B------:R-:W-:Y:S01]  /*97e0*/  LEA R15, R6, UR6, 0x8 ;  /* 0x00000006060f7c11 */ /* 0x000fe2000f8e40ff */
[----:B------:R-:W-:Y:S02]  /*97f0*/  IMAD.MOV.U32 R4, RZ, RZ, R0 ;  /* 0x000000ffff047224 */ /* 0x000fe400078e0000 */
[----:B------:R-:W-:Y:S02]  /*9800*/  IMAD.MOV.U32 R5, RZ, RZ, R10 ;  /* 0x000000ffff057224 */ /* 0x000fe400078e000a */
[----:B------:R-:W-:Y:S02]  /*9810*/  IMAD.MOV.U32 R6, RZ, RZ, R9 ;  /* 0x000000ffff067224 */ /* 0x000fe400078e0009 */
[----:B------:R-:W-:-:S07]  /*9820*/  IMAD.SHL.U32 R14, R12, 0x40, RZ ;  /* 0x000000400c0e7824 */ /* 0x000fce00078e00ff */
.L_x_300:
[----:B------:R-:W0:Y:S01]  /*9830*/  S2R R12, SR_CgaCtaId ;  /* 0x00000000000c7919 */ /* 0x000e220000008800 */
[----:B------:R-:W-:Y:S02]  /*9840*/  MOV R7, 0x400 ;  /* 0x0000040000077802 */ /* 0x000fe40000000f00 */
[----:B------:R-:W-:Y:S02]  /*9850*/  LOP3.LUT P1, RZ, R18, 0x7f, RZ, 0xc0, !PT ;  /* 0x0000007f12ff7812 */ /* 0x000fe4000782c0ff */
[----:B0-----:R-:W-:Y:S02]  /*9860*/  LEA R21, R12, R7, 0x18 ;  /* 0x000000070c157211 */ /* 0x001fe400078ec0ff */
[----:B------:R-:W-:-:S09]  /*9870*/  SHF.L.U32 R7, R5, 0x1f, RZ ;  /* 0x0000001f05077819 */ /* 0x000fd200000006ff */
[----:B------:R-:W0:Y:S01]  /*9880*/  @!P1 LDC R12, c[0x0][0x500] ;  /* 0x00014000ff0c9b82 */ /* 0x000e220000000800 */
[----:B------:R-:W-:-:S04]  /*9890*/  IMAD R20, R6, 0x8, R21 ;  /* 0x0000000806147824 */ /* 0x000fc800078e0215 */
[----:B------:R-:W1:Y:S02]  /*98a0*/  SYNCS.PHASECHK.TRANS64.TRYWAIT P0, [R20+URZ+0x10], R7 ;  /* 0x00001007140075a7 */ /* 0x000e64000800017f */
[----:B-1----:R-:W-:Y:S05]  /*98b0*/  @!P0 BRA `(.L_x_298) ;  /* 0x0000000c00648947 */ /* 0x002fea0003800000 */
.L_x_315:
[----:B-1----:R-:W-:Y:S01]  /*98c0*/  PRMT R7, R11, 0x9910, RZ ;  /* 0x000099100b077816 */ /* 0x002fe200000000ff */
[----:B0-----:R0:W-:Y:S03]  /*98d0*/  @!P1 SYNCS.ARRIVE.TRANS64 RZ, [R20+URZ], R12 ;  /* 0x0000000c14ff99a7 */ /* 0x0011e6000800003f */
[----:B------:R-:W-:-:S13]  /*98e0*/  ISETP.NE.AND P0, PT, R7, 0x2, PT ;  /* 0x000000020700780c */ /* 0x000fda0003f05270 */
[----:B0-----:R-:W-:Y:S05]  /*98f0*/  @P0 BRA `(.L_x_299) ;  /* 0x0000000000040947 */ /* 0x001fea0003800000 */
[----:B------:R-:W-:Y:S01]  /*9900*/  BPT.TRAP 0x1 ;  /* 0x000000040000795c */ /* 0x000fe20000300000 */
.L_x_299:
[----:B------:R-:W-:Y:S01]  /*9910*/  LEA R7, R6, UR37, 0x2 ;  /* 0x0000002506077c11 */ /* 0x000fe2000f8e10ff */
[----:B------:R-:W-:Y:S01]  /*9920*/  VIADD R4, R4, 0xffffffff ;  /* 0xffffffff04047836 */ /* 0x000fe20000000000 */
[----:B------:R-:W-:Y:S01]  /*9930*/  LEA R12, R6, UR7, 0xe ;  /* 0x00000007060c7c11 */ /* 0x000fe2000f8e70ff */
[----:B------:R-:W-:Y:S01]  /*9940*/  UIADD3 UR14, UP0, UR40, 0xf0, URZ ;  /* 0x000000f0280e7890 */ /* 0x000fe2000ff1e03f */
[----:B------:R-:W-:Y:S01]  /*9950*/  R2UR UR34, R22 ;  /* 0x00000000162272ca */ /* 0x000fe200000e0000 */
[----:B------:R-:W-:Y:S01]  /*9960*/  IMAD.SHL.U32 R7, R7, 0x800, RZ ;  /* 0x0000080007077824 */ /* 0x000fe200078e00ff */
[----:B------:R-:W-:Y:S01]  /*9970*/  R2UR UR33, R20 ;  /* 0x00000000142172ca */ /* 0x000fe200000e0000 */
[--C-:B------:R-:W-:Y:S01]  /*9980*/  IMAD R12, R12, 0x4, R21.reuse ;  /* 0x000000040c0c7824 */ /* 0x100fe200078e0215 */
[----:B------:R-:W-:Y:S01]  /*9990*/  R2UR UR36, R13 ;  /* 0x000000000d2472ca */ /* 0x000fe200000e0000 */
[----:B------:R-:W-:Y:S01]  /*99a0*/  IMAD R7, R7, 0x4, R21 ;  /* 0x0000000407077824 */ /* 0x000fe200078e0215 */
[----:B------:R-:W-:Y:S01]  /*99b0*/  R2UR UR35, R14 ;  /* 0x000000000e2372ca */ /* 0x000fe200000e0000 */
[----:B------:R-:W-:Y:S01]  /*99c0*/  UIADD3 UR42, UP1, UR40, 0x1f0, URZ ;  /* 0x000001f0282a7890 */ /* 0x000fe2000ff3e03f */
[----:B------:R-:W-:Y:S01]  /*99d0*/  R2UR UR8, R12 ;  /* 0x000000000c0872ca */ /* 0x000fe200000e0000 */
[----:B------:R-:W-:Y:S01]  /*99e0*/  UIADD3.X UR15, URZ, UR41, URZ, UP0, !UPT ;  /* 0x000000293f0f7290 */ /* 0x000fe200087fe43f */
[----:B------:R-:W-:Y:S01]  /*99f0*/  R2UR UR24, R7 ;  /* 0x00000000071872ca */ /* 0x000fe200000e0000 */
[----:B------:R-:W-:Y:S01]  /*9a00*/  UPRMT UR31, URZ, 0x5410, UR30 ;  /* 0x000054103f1f7896 */ /* 0x000fe2000800001e */
[----:B------:R-:W-:Y:S01]  /*9a10*/  R2UR UR19, R15 ;  /* 0x000000000f1372ca */ /* 0x000fe200000e0000 */
[----:B------:R-:W-:Y:S01]  /*9a20*/  UIADD3 UR26, UR34, 0x20, URZ ;  /* 0x00000020221a7890 */ /* 0x000fe2000fffe03f */
[----:B------:R-:W-:Y:S01]  /*9a30*/  ISETP.GT.AND P1, PT, R4, 0x1, PT ;  /* 0x000000010400780c */ /* 0x000fe20003f24270 */
[----:B------:R-:W-:Y:S01]  /*9a40*/  UIADD3.X UR43, URZ, UR41, URZ, UP1, !UPT ;  /* 0x000000293f2b7290 */ /* 0x000fe20008ffe43f */
[----:B------:R-:W-:Y:S01]  /*9a50*/  VIADD R6, R6, 0x1 ;  /* 0x0000000106067836 */ /* 0x000fe20000000000 */
[----:B------:R-:W-:Y:S01]  /*9a60*/  UPRMT UR44, URZ, 0x5410, UR29 ;  /* 0x000054103f2c7896 */ /* 0x000fe2000800001d */
[----:B------:R-:W-:Y:S01]  /*9a70*/  VIADD R22, R22, 0x40 ;  /* 0x0000004016167836 */ /* 0x000fe20000000000 */
[----:B------:R-:W-:Y:S01]  /*9a80*/  UMOV UR22, 0x0 ;  /* 0x0000000000167882 */ /* 0x000fe20000000000 */
[----:B------:R-:W-:Y:S01]  /*9a90*/  UMOV UR23, 0x10000000 ;  /* 0x1000000000177882 */ /* 0x000fe20000000000 */
[----:B------:R-:W-:Y:S01]  /*9aa0*/  UIADD3 UR16, UR8, 0x10100, URZ ;  /* 0x0001010008107890 */ /* 0x000fe2000fffe03f */
[----:B------:R-:W-:Y:S01]  /*9ab0*/  ISETP.NE.AND P0, PT, R6, 0x2, PT ;  /* 0x000000020600780c */ /* 0x000fe20003f05270 */
[----:B------:R-:W-:-:S02]  /*9ac0*/  UIADD3 UR32, UR24, 0x100, URZ ;  /* 0x0000010018207890 */ /* 0x000fc4000fffe03f */
[----:B------:R-:W-:Y:S01]  /*9ad0*/  UIADD3 UR24, UR24, 0x4100, URZ ;  /* 0x0000410018187890 */ /* 0x000fe2000fffe03f */
[----:B------:R-:W-:Y:S01]  /*9ae0*/  SEL R12, RZ, 0x1, P0 ;  /* 0x00000001ff0c7807 */ /* 0x000fe20000000000 */
[----:B------:R-:W-:Y:S01]  /*9af0*/  UIADD3 UR8, UR8, 0x18100, URZ ;  /* 0x0001810008087890 */ /* 0x000fe2000fffe03f */
[----:B------:R-:W-:Y:S01]  /*9b00*/  SEL R6, R6, RZ, P0 ;  /* 0x000000ff06067207 */ /* 0x000fe20000000000 */
[----:B------:R-:W-:Y:S01]  /*9b10*/  UMOV UR25, UR33 ;  /* 0x0000002100197c82 */ /* 0x000fe20008000000 */
[----:B------:R-:W-:Y:S01]  /*9b20*/  UMOV UR28, UR36 ;  /* 0x00000024001c7c82 */ /* 0x000fe20008000000 */
[----:B------:R-:W-:Y:S01]  /*9b30*/  UMOV UR27, UR35 ;  /* 0x00000023001b7c82 */ /* 0x000fe20008000000 */
[----:B------:R-:W-:Y:S01]  /*9b40*/  UMOV UR17, UR33 ;  /* 0x0000002100117c82 */ /* 0x000fe20008000000 */
[----:B------:R-:W-:Y:S01]  /*9b50*/  UMOV UR18, UR34 ;  /* 0x0000002200127c82 */ /* 0x000fe20008000000 */
[----:B------:R-:W-:Y:S01]  /*9b60*/  UMOV UR20, UR36 ;  /* 0x0000002400147c82 */ /* 0x000fe20008000000 */
[----:B------:R0:W-:Y:S01]  /*9b70*/  UTMALDG.3D.MULTICAST [UR32], [UR14], UR31, desc[UR22] ;  /* 0x000016200e0073b4 */ /* 0x0001e2000801181f */
[----:B------:R-:W-:Y:S01]  /*9b80*/  UMOV UR9, UR33 ;  /* 0x0000002100097c82 */ /* 0x000fe20008000000 */
[----:B------:R-:W-:Y:S01]  /*9b90*/  UMOV UR11, UR19 ;  /* 0x00000013000b7c82 */ /* 0x000fe20008000000 */
[----:B------:R-:W-:Y:S01]  /*9ba0*/  UMOV UR12, UR36 ;  /* 0x00000024000c7c82 */ /* 0x000fe20008000000 */
[----:B------:R-:W-:Y:S01]  /*9bb0*/  UMOV UR10, UR26 ;  /* 0x0000001a000a7c82 */ /* 0x000fe20008000000 */
[----:B------:R-:W-:Y:S01]  /*9bc0*/  LOP3.LUT R5, R5, R12, RZ, 0x3c, !PT ;  /* 0x0000000c05057212 */ /* 0x000fe200078e3cff */
[----:B------:R0:W-:Y:S01]  /*9bd0*/  UTMALDG.3D.MULTICAST [UR24], [UR14], UR31, desc[UR22] ;  /* 0x000016180e0073b4 */ /* 0x0001e2000801181f */
[----:B------:R0:W-:Y:S01]  /*9be0*/  UTMALDG.3D.MULTICAST [UR16], [UR42], UR44, desc[UR22] ;  /* 0x000016102a0073b4 */ /* 0x0001e2000801182c */
[----:B------:R0:W-:Y:S02]  /*9bf0*/  UTMALDG.3D.MULTICAST [UR8], [UR42], UR44, desc[UR22] ;  /* 0x000016082a0073b4 */ /* 0x0001e4000801182c */
[----:B0-----:R-:W-:Y:S05]  /*9c00*/  @P1 BRA `(.L_x_300) ;  /* 0xfffffffc00081947 */ /* 0x001fea000383ffff */
.L_x_297:
[----:B------:R-:W-:Y:S05]  /*9c10*/  BSYNC B1 ;  /* 0x0000000000017941 */ /* 0x000fea0003800000 */
.L_x_296:
[----:B------:R-:W-:Y:S01]  /*9c20*/  LOP3.LUT P1, RZ, R3, 0xff, RZ, 0xc0, !PT ;  /* 0x000000ff03ff7812 */ /* 0x000fe2000782c0ff */
[----:B------:R-:W-:Y:S01]  /*9c30*/  IMAD.IADD R9, R8, 0x1, R9 ;  /* 0x0000000108097824 */ /* 0x000fe200078e0209 */
[----:B------:R-:W-:Y:S01]  /*9c40*/  IADD3 R16, P2, R16, UR38, RZ ;  /* 0x0000002610107c10 */ /* 0x000fe2000ff5e0ff */
[----:B------:R-:W-:Y:S01]  /*9c50*/  ULDC.64 UR8, c[0x0][0x650] ;  /* 0x0001940000087ab9 */ /* 0x000fe20000000a00 */
[----:B------:R-:W-:Y:S01]  /*9c60*/  BSSY B1, `(.L_x_301) ;  /* 0x000006b000017945 */ /* 0x000fe20003800000 */
[----:B------:R-:W-:Y:S01]  /*9c70*/  IMAD.MOV.U32 R12, RZ, RZ, -0x1 ;  /* 0xffffffffff0c7424 */ /* 0x000fe200078e00ff */
[----:B------:R-:W-:Y:S01]  /*9c80*/  SHF.R.U32.HI R3, RZ, 0x1, R9 ;  /* 0x00000001ff037819 */ /* 0x000fe20000011609 */
[----:B------:R-:W-:Y:S01]  /*9c90*/  IMAD.MOV.U32 R6, RZ, RZ, -0x1 ;  /* 0xffffffffff067424 */ /* 0x000fe200078e00ff */
[----:B------:R-:W-:Y:S01]  /*9ca0*/  ISETP.GT.U32.AND P0, PT, R9, 0x1, PT ;  /* 0x000000010900780c */ /* 0x000fe20003f04070 */
[----:B------:R-:W-:Y:S01]  /*9cb0*/  IMAD.MOV.U32 R13, RZ, RZ, -0x1 ;  /* 0xffffffffff0d7424 */ /* 0x000fe200078e00ff */
[----:B------:R-:W-:-:S02]  /*9cc0*/  LOP3.LUT R3, R3, 0x1, RZ, 0xc0, !PT ;  /* 0x0000000103037812 */ /* 0x000fc400078ec0ff */
[----:B------:R-:W-:Y:S01]  /*9cd0*/  ISETP.LT.U32.AND P0, PT, R8, 0x2, P0 ;  /* 0x000000020800780c */ /* 0x000fe20000701070 */
[----:B------:R-:W0:Y:S01]  /*9ce0*/  @P1 S2R R5, SR_CgaCtaId ;  /* 0x0000000000051919 */ /* 0x000e220000008800 */
[----:B------:R-:W-:Y:S02]  /*9cf0*/  @P1 MOV R4, 0x400 ;  /* 0x0000040000041802 */ /* 0x000fe40000000f00 */
[----:B------:R-:W-:Y:S02]  /*9d00*/  IADD3.X R17, R17, UR21, RZ, P2, !PT ;  /* 0x0000001511117c10 */ /* 0x000fe400097fe4ff */
[----:B------:R-:W-:Y:S02]  /*9d10*/  ISETP.GE.U32.AND P2, PT, R16, UR8, PT ;  /* 0x0000000810007c0c */ /* 0x000fe4000bf46070 */
[----:B------:R-:W-:Y:S02]  /*9d20*/  LOP3.LUT R9, R9, 0x1, RZ, 0xc0, !PT ;  /* 0x0000000109097812 */ /* 0x000fe400078ec0ff */
[----:B0-----:R-:W-:-:S04]  /*9d30*/  @P1 LEA R4, R5, R4, 0x18 ;  /* 0x0000000405041211 */ /* 0x001fc800078ec0ff */
[----:B------:R0:W-:Y:S01]  /*9d40*/  @P1 SYNCS.ARRIVE.TRANS64.A1T0 RZ, [R4+URZ+0x38], RZ ;  /* 0x000038ff04ff19a7 */ /* 0x0001e2000810003f */
[----:B------:R-:W-:Y:S02]  /*9d50*/  ISETP.NE.U32.AND P1, PT, R3, 0x1, PT ;  /* 0x000000010300780c */ /* 0x000fe40003f25070 */
[----:B------:R-:W-:Y:S02]  /*9d60*/  SEL R3, RZ, 0x1, !P0 ;  /* 0x00000001ff037807 */ /* 0x000fe40004000000 */
[----:B------:R-:W-:Y:S02]  /*9d70*/  ISETP.GE.U32.AND.EX P0, PT, R17, UR9, PT, P2 ;  /* 0x0000000911007c0c */ /* 0x000fe4000bf06120 */
[----:B------:R-:W-:-:S04]  /*9d80*/  ISETP.GT.U32.AND P1, PT, R8, 0x1, !P1 ;  /* 0x000000010800780c */ /* 0x000fc80004f24070 */
[----:B0-----:R-:W-:-:S04]  /*9d90*/  SEL R4, RZ, 0x1, !P1 ;  /* 0x00000001ff047807 */ /* 0x001fc80004800000 */
[--C-:B------:R-:W-:Y:S02]  /*9da0*/  LOP3.LUT R10, R4, R10, R3.reuse, 0x96, !PT ;  /* 0x0000000a040a7212 */ /* 0x100fe400078e9603 */
[----:B------:R-:W-:Y:S02]  /*9db0*/  PRMT R4, RZ, 0x7610, R4 ;  /* 0x00007610ff047816 */ /* 0x000fe40000000004 */
[----:B------:R-:W-:Y:S01]  /*9dc0*/  PRMT R3, RZ, 0x7610, R3 ;  /* 0x00007610ff037816 */ /* 0x000fe20000000003 */
[----:B------:R-:W-:Y:S06]  /*9dd0*/  @P0 BRA `(.L_x_302) ;  /* 0x00000004004c0947 */ /* 0x000fec0003800000 */
[----:B------:R-:W0:Y:S01]  /*9de0*/  S2R R14, SR_CTAID.X ;  /* 0x00000000000e7919 */ /* 0x000e220000002500 */
[----:B------:R-:W-:Y:S01]  /*9df0*/  ULDC.64 UR8, c[0x0][0x628] ;  /* 0x00018a0000087ab9 */ /* 0x000fe20000000a00 */
[----:B------:R-:W1:Y:S01]  /*9e00*/  LDC R15, c[0x0][0x144] ;  /* 0x00005100ff0f7b82 */ /* 0x000e620000000800 */
[----:B------:R-:W-:Y:S01]  /*9e10*/  ISETP.NE.U32.AND P0, PT, RZ, UR8, PT ;  /* 0x00000008ff007c0c */ /* 0x000fe2000bf05070 */
[----:B------:R-:W2:Y:S01]  /*9e20*/  S2R R12, SR_CTAID.Y ;  /* 0x00000000000c7919 */ /* 0x000ea20000002600 */
[----:B------:R-:W-:Y:S01]  /*9e30*/  ULDC UR10, c[0x0][0x150] ;  /* 0x00005400000a7ab9 */ /* 0x000fe20000000800 */
[----:B------:R-:W-:Y:S01]  /*9e40*/  ULDC UR11, c[0x0][0x630] ;  /* 0x00018c00000b7ab9 */ /* 0x000fe20000000800 */
[----:B------:R-:W-:Y:S01]  /*9e50*/  ISETP.NE.AND.EX P0, PT, RZ, UR9, PT, P0 ;  /* 0x00000009ff007c0c */ /* 0x000fe2000bf05300 */
[----:B------:R-:W-:Y:S01]  /*9e60*/  IMAD.MOV.U32 R4, RZ, RZ, R16 ;  /* 0x000000ffff047224 */ /* 0x000fe200078e0010 */
[----:B0-----:R-:W-:-:S05]  /*9e70*/  I2FP.F32.U32 R5, R14 ;  /* 0x0000000e00057245 */ /* 0x001fca0000201000 */
[----:B------:R-:W-:Y:S01]  /*9e80*/  FMUL R20, R5, UR10 ;  /* 0x0000000a05147c20 */ /* 0x000fe20008400000 */
[----:B------:R-:W-:-:S05]  /*9e90*/  IMAD.MOV.U32 R5, RZ, RZ, R17 ;  /* 0x000000ffff057224 */ /* 0x000fca00078e0011 */
[----:B--2---:R-:W-:Y:S05]  /*9ea0*/  @!P0 BRA `(.L_x_303) ;  /* 0x0000000000288947 */ /* 0x004fea0003800000 */
[----:B------:R-:W-:Y:S02]  /*9eb0*/  ULDC UR10, c[0x0][0x634] ;  /* 0x00018d00000a7ab9 */ /* 0x000fe40000000800 */
[----:B------:R-:W-:-:S05]  /*9ec0*/  IADD3 R5, P0, R16, UR10, RZ ;  /* 0x0000000a10057c10 */ /* 0x000fca000ff1e0ff */
[----:B------:R-:W-:-:S04]  /*9ed0*/  IMAD.X R13, RZ, RZ, R17, P0 ;  /* 0x000000ffff0d7224 */ /* 0x000fc800000e0611 */
[----:B------:R-:W-:-:S04]  /*9ee0*/  IMAD.WIDE.U32 R6, R13, UR8, RZ ;  /* 0x000000080d067c25 */ /* 0x000fc8000f8e00ff */
[----:B------:R-:W-:-:S04]  /*9ef0*/  IMAD.WIDE.U32 R6, P0, R5, UR9, R6 ;  /* 0x0000000905067c25 */ /* 0x000fc8000f800006 */
[----:B------:R-:W-:-:S04]  /*9f00*/  IMAD.WIDE.U32 R4, R5, UR8, RZ ;  /* 0x0000000805047c25 */ /* 0x000fc8000f8e00ff */
[----:B------:R-:W-:Y:S01]  /*9f10*/  IMAD.MOV.U32 R4, RZ, RZ, R7 ;  /* 0x000000ffff047224 */ /* 0x000fe200078e0007 */
[----:B------:R-:W-:Y:S01]  /*9f20*/  IADD3 RZ, P1, R5, R6, RZ ;  /* 0x0000000605ff7210 */ /* 0x000fe20007f3e0ff */
[----:B------:R-:W-:-:S04]  /*9f30*/  IMAD.X R5, RZ, RZ, RZ, P0 ;  /* 0x000000ffff057224 */ /* 0x000fc800000e06ff */
[----:B------:R-:W-:-:S08]  /*9f40*/  IMAD.WIDE.U32.X R4, R13, UR9, R4, P1 ;  /* 0x000000090d047c25 */ /* 0x000fd000088e0404 */
.L_x_303:
[--C-:B------:R-:W-:Y:S01]  /*9f50*/  SHF.R.U64 R13, R4, UR11, R5.reuse ;  /* 0x0000000b040d7c19 */ /* 0x100fe20008001205 */
[----:B------:R-:W0:Y:S01]  /*9f60*/  F2I.U32.TRUNC.NTZ R20, R20 ;  /* 0x0000001400147305 */ /* 0x000e22000020f000 */
[----:B------:R-:W-:Y:S01]  /*9f70*/  SHF.R.U32.HI R4, RZ, UR11, R5 ;  /* 0x0000000bff047c19 */ /* 0x000fe20008011605 */
[----:B------:R-:W-:Y:S01]  /*9f80*/  ULDC.64 UR8, c[0x0][0x620] ;  /* 0x0001880000087ab9 */ /* 0x000fe20000000a00 */
[----:B------:R-:W-:Y:S01]  /*9f90*/  IADD3 R7, P0, RZ, -R13, RZ ;  /* 0x8000000dff077210 */ /* 0x000fe20007f1e0ff */
[----:B------:R-:W-:Y:S01]  /*9fa0*/  ULDC.64 UR10, c[0x0][0x640] ;  /* 0x00019000000a7ab9 */ /* 0x000fe20000000a00 */
[----:B------:R-:W2:Y:S03]  /*9fb0*/  LDC R21, c[0x0][0x148] ;  /* 0x00005200ff157b82 */ /* 0x000ea60000000800 */
[----:B------:R-:W-:Y:S01]  /*9fc0*/  IMAD.X R4, RZ, RZ, ~R4, P0 ;  /* 0x000000ffff047224 */ /* 0x000fe200000e0e04 */
[----:B------:R-:W-:-:S03]  /*9fd0*/  ISETP.NE.U32.AND P0, PT, RZ, UR10, PT ;  /* 0x0000000aff007c0c */ /* 0x000fc6000bf05070 */
[----:B------:R-:W-:Y:S01]  /*9fe0*/  IMAD R6, R4, UR8, RZ ;  /* 0x0000000804067c24 */ /* 0x000fe2000f8e02ff */
[----:B------:R-:W-:Y:S01]  /*9ff0*/  ISETP.NE.AND.EX P0, PT, RZ, UR11, PT, P0 ;  /* 0x0000000bff007c0c */ /* 0x000fe2000bf05300 */
[----:B------:R-:W-:Y:S01]  /*a000*/  IMAD.WIDE.U32 R4, R7, UR8, R16 ;  /* 0x0000000807047c25 */ /* 0x000fe2000f8e0010 */
[----:B------:R-:W-:-:S03]  /*a010*/  ULDC UR8, c[0x0][0x618] ;  /* 0x0001860000087ab9 */ /* 0x000fc60000000800 */
[----:B------:R-:W-:Y:S01]  /*a020*/  IMAD R7, R7, UR9, R6 ;  /* 0x0000000907077c24 */ /* 0x000fe2000f8e0206 */
[----:B------:R-:W-:Y:S01]  /*a030*/  ULDC UR9, c[0x0][0x154] ;  /* 0x0000550000097ab9 */ /* 0x000fe20000000800 */
[----:B0-----:R-:W-:Y:S02]  /*a040*/  IMAD.MOV R6, RZ, RZ, -R20 ;  /* 0x000000ffff067224 */ /* 0x001fe400078e0a14 */
[----:B------:R-:W-:Y:S02]  /*a050*/  IMAD.IADD R5, R5, 0x1, R7 ;  /* 0x0000000105057824 */ /* 0x000fe400078e0207 */
[----:B-1----:R-:W-:Y:S01]  /*a060*/  IMAD R14, R15, R6, R14 ;  /* 0x000000060f0e7224 */ /* 0x002fe200078e020e */
[----:B------:R-:W-:Y:S02]  /*a070*/  I2FP.F32.U32 R6, R12 ;  /* 0x0000000c00067245 */ /* 0x000fe40000201000 */
[--C-:B------:R-:W-:Y:S02]  /*a080*/  SHF.R.U64 R15, R4, UR8, R5.reuse ;  /* 0x00000008040f7c19 */ /* 0x100fe40008001205 */
[----:B------:R-:W-:Y:S01]  /*a090*/  SHF.R.U32.HI R4, RZ, UR8, R5 ;  /* 0x00000008ff047c19 */ /* 0x000fe20008011605 */
[----:B------:R-:W-:Y:S01]  /*a0a0*/  FMUL R6, R6, UR9 ;  /* 0x0000000906067c20 */ /* 0x000fe20008400000 */
[----:B------:R-:W-:-:S02]  /*a0b0*/  ULDC UR8, c[0x0][0x608] ;  /* 0x0001820000087ab9 */ /* 0x000fc40000000800 */
[--C-:B------:R-:W-:Y:S01]  /*a0c0*/  SHF.R.U64 R22, R15, UR8, R4.reuse ;  /* 0x000000080f167c19 */ /* 0x100fe20008001204 */
[----:B------:R0:W1:Y:S01]  /*a0d0*/  F2I.U32.TRUNC.NTZ R24, R6 ;  /* 0x0000000600187305 */ /* 0x000062000020f000 */
[----:B------:R-:W-:Y:S01]  /*a0e0*/  SHF.R.U32.HI R5, RZ, UR8, R4 ;  /* 0x00000008ff057c19 */ /* 0x000fe20008011604 */
[----:B------:R-:W-:-:S03]  /*a0f0*/  ULDC UR8, c[0x0][0x658] ;  /* 0x0001960000087ab9 */ /* 0x000fc60000000800 */
[--C-:B------:R-:W-:Y:S02]  /*a100*/  SHF.R.U64 R20, R22, UR8, R5.reuse ;  /* 0x0000000816147c19 */ /* 0x100fe40008001205 */
[----:B------:R-:W-:-:S03]  /*a110*/  SHF.R.U32.HI R23, RZ, UR8, R5 ;  /* 0x00000008ff177c19 */ /* 0x000fc60008011605 */
[----:B------:R-:W-:Y:S02]  /*a120*/  IMAD.MOV.U32 R4, RZ, RZ, R20 ;  /* 0x000000ffff047224 */ /* 0x000fe400078e0014 */
[----:B------:R-:W-:Y:S01]  /*a130*/  IMAD.MOV.U32 R5, RZ, RZ, R23 ;  /* 0x000000ffff057224 */ /* 0x000fe200078e0017 */
[----:B0-----:R-:W-:Y:S06]  /*a140*/  @!P0 BRA `(.L_x_304) ;  /* 0x0000000000288947 */ /* 0x001fec0003800000 */
        /* <DEDUP_REMOVED lines=10> */
.L_x_304:
[----:B------:R-:W-:Y:S01]  /*a1f0*/  ISETP.NE.AND P0, PT, R2, 0x1, PT ;  /* 0x000000010200780c */ /* 0x000fe20003f05270 */
[----:B------:R-:W-:Y:S01]  /*a200*/  ULDC UR8, c[0x0][0x648] ;  /* 0x0001920000087ab9 */ /* 0x000fe20000000800 */
[----:B------:R-:W-:Y:S01]  /*a210*/  LOP3.LUT R22, R22, UR13, RZ, 0xc0, !PT ;  /* 0x0000000d16167c12 */ /* 0x000fe2000f8ec0ff */
[----:B-1----:R-:W-:Y:S01]  /*a220*/  IMAD.MOV R24, RZ, RZ, -R24 ;  /* 0x000000ffff187224 */ /* 0x002fe200078e0a18 */
[----:B------:R-:W-:Y:S01]  /*a230*/  SHF.R.U64 R5, R4, UR8, R5 ;  /* 0x0000000804057c19 */ /* 0x000fe20008001205 */
[----:B------:R-:W-:Y:S01]  /*a240*/  ULDC UR8, c[0x0][0x638] ;  /* 0x00018e0000087ab9 */ /* 0x000fe20000000800 */
[----:B------:R-:W-:Y:S01]  /*a250*/  LOP3.LUT R15, R15, UR5, RZ, 0xc0, !PT ;  /* 0x000000050f0f7c12 */ /* 0x000fe2000f8ec0ff */
[----:B------:R-:W-:Y:S01]  /*a260*/  ULDC UR9, c[0x0][0x610] ;  /* 0x0001840000097ab9 */ /* 0x000fe20000000800 */
[----:B------:R-:W-:Y:S02]  /*a270*/  IMAD.MOV.U32 R4, RZ, RZ, 0x1 ;  /* 0x00000001ff047424 */ /* 0x000fe400078e00ff */
[----:B------:R-:W-:-:S02]  /*a280*/  IMAD.MOV R7, RZ, RZ, -R5 ;  /* 0x000000ffff077224 */ /* 0x000fc400078e0a05 */
[----:B------:R-:W-:Y:S02]  /*a290*/  IMAD R5, R5, UR4, R22 ;  /* 0x0000000405057c24 */ /* 0x000fe4000f8e0216 */
[----:B--2---:R-:W-:Y:S02]  /*a2a0*/  @P0 IMAD R14, R21, R24, R12 ;  /* 0x00000018150e0224 */ /* 0x004fe400078e020c */
[----:B------:R-:W-:Y:S01]  /*a2b0*/  IMAD R20, R7, UR8, R20 ;  /* 0x0000000807147c24 */ /* 0x000fe2000f8e0214 */
[----:B------:R-:W-:Y:S01]  /*a2c0*/  ULDC UR8, c[0x0][0x600] ;  /* 0x0001800000087ab9 */ /* 0x000fe20000000800 */
[----:B------:R-:W-:Y:S02]  /*a2d0*/  IMAD R14, R5, UR9, R14 ;  /* 0x00000009050e7c24 */ /* 0x000fe4000f8e020e */
[----:B------:R-:W-:-:S05]  /*a2e0*/  IMAD R5, R20, UR8, R15 ;  /* 0x0000000814057c24 */ /* 0x000fca000f8e020f */
[----:B------:R-:W-:Y:S02]  /*a2f0*/  SEL R6, R5, R14, !P0 ;  /* 0x0000000e05067207 */ /* 0x000fe40004000000 */
[----:B------:R-:W-:-:S07]  /*a300*/  SEL R12, R14, R5, !P0 ;  /* 0x000000050e0c7207 */ /* 0x000fce0004000000 */
.L_x_302:
[----:B------:R-:W-:Y:S05]  /*a310*/  BSYNC B1 ;  /* 0x0000000000017941 */ /* 0x000fea0003800000 */
.L_x_301:
[----:B------:R-:W-:-:S13]  /*a320*/  LOP3.LUT P0, RZ, R4, 0xff, RZ, 0xc0, !PT ;  /* 0x000000ff04ff7812 */ /* 0x000fda000780c0ff */
[----:B------:R-:W-:Y:S05]  /*a330*/  @P0 BRA `(.L_x_305) ;  /* 0xfffffff400040947 */ /* 0x000fea000383ffff */
[----:B------:R-:W-:Y:S05]  /*a340*/  BSYNC B0 ;  /* 0x0000000000007941 */ /* 0x000fea0003800000 */
.L_x_294:
[----:B------:R-:W-:-:S03]  /*a350*/  UMOV UR8, 0xffffffff ;  /* 0xffffffff00087882 */ /* 0x000fc60000000000 */
[----:B------:R-:W-:Y:S05]  /*a360*/  BRA.DIV UR8, `(.L_x_306) ;  /* 0x0000000208cc7947 */ /* 0x000fea000b800000 */
[----:B------:R-:W-:-:S13]  /*a370*/  ELECT P6, URZ, PT ;  /* 0x00000000003f782f */ /* 0x000fda00038c0000 */
.L_x_318:
[----:B------:R-:W-:Y:S04]  /*a380*/  BSSY B0, `(.L_x_307) ;  /* 0x0000019000007945 */ /* 0x000fe80003800000 */
[----:B------:R-:W-:Y:S05]  /*a390*/  @!P6 BRA `(.L_x_308) ;  /* 0x00000000005ce947 */ /* 0x000fea0003800000 */
[----:B------:R-:W-:-:S04]  /*a3a0*/  LOP3.LUT R19, R19, 0x2, RZ, 0xfc, !PT ;  /* 0x0000000213137812 */ /* 0x000fc800078efcff */
[----:B------:R-:W-:-:S13]  /*a3b0*/  ISETP.NE.AND P0, PT, R19, 0x3, PT ;  /* 0x000000031300780c */ /* 0x000fda0003f05270 */
[----:B------:R-:W-:Y:S05]  /*a3c0*/  @!P0 BRA `(.L_x_309) ;  /* 0x0000000000048947 */ /* 0x000fea0003800000 */
[----:B------:R-:W-:Y:S01]  /*a3d0*/  BPT.TRAP 0x1 ;  /* 0x000000040000795c */ /* 0x000fe20000300000 */
.L_x_309:
[----:B------:R-:W0:Y:S01]  /*a3e0*/  S2R R3, SR_CgaCtaId ;  /* 0x0000000000037919 */ /* 0x000e220000008800 */
[----:B------:R-:W-:Y:S02]  /*a3f0*/  MOV R0, 0x400 ;  /* 0x0000040000007802 */ /* 0x000fe40000000f00 */
[----:B------:R-:W-:Y:S02]  /*a400*/  SHF.L.U32 R2, R10, 0x1f, RZ ;  /* 0x0000001f0a027819 */ /* 0x000fe400000006ff */
[----:B0-----:R-:W-:-:S05]  /*a410*/  LEA R0, R3, R0, 0x18 ;  /* 0x0000000003007211 */ /* 0x001fca00078ec0ff */
[----:B------:R-:W-:-:S04]  /*a420*/  VIADD R0, R0, 0x10 ;  /* 0x0000001000007836 */ /* 0x000fc80000000000 */
[C---:B------:R-:W-:Y:S02]  /*a430*/  IMAD R5, R9.reuse, 0x8, R0 ;  /* 0x0000000809057824 */ /* 0x040fe400078e0200 */
[----:B------:R-:W-:Y:S02]  /*a440*/  VIADD R9, R9, 0x1 ;  /* 0x0000000109097836 */ /* 0x000fe40000000000 */
[----:B------:R-:W0:Y:S03]  /*a450*/  SYNCS.PHASECHK.TRANS64.TRYWAIT P0, [R5+URZ], R2 ;  /* 0x00000002050075a7 */ /* 0x000e26000800017f */
[----:B------:R-:W-:-:S04]  /*a460*/  ISETP.NE.AND P1, PT, R9, 0x2, PT ;  /* 0x000000020900780c */ /* 0x000fc80003f25270 */
[----:B------:R-:W-:Y:S02]  /*a470*/  SEL R3, RZ, 0x1, P1 ;  /* 0x00000001ff037807 */ /* 0x000fe40000800000 */
[----:B------:R-:W-:Y:S02]  /*a480*/  SEL R9, R9, RZ, P1 ;  /* 0x000000ff09097207 */ /* 0x000fe40000800000 */
[----:B------:R-:W-:Y:S01]  /*a490*/  LOP3.LUT R3, R10, R3, RZ, 0x3c, !PT ;  /* 0x000000030a037212 */ /* 0x000fe200078e3cff */
[----:B0-----:R-:W-:Y:S06]  /*a4a0*/  @!P0 BRA `(.L_x_310) ;  /* 0x00000000009c8947 */ /* 0x001fec0003800000 */
.L_x_319:
[----:B------:R-:W-:Y:S01]  /*a4b0*/  IMAD R9, R9, 0x8, R0 ;  /* 0x0000000809097824 */ /* 0x000fe200078e0200 */
[----:B------:R-:W-:-:S07]  /*a4c0*/  SHF.L.U32 R0, R3, 0x1f, RZ ;  /* 0x0000001f03007819 */ /* 0x000fce00000006ff */
.L_x_311:
[----:B-1----:R1:W2:Y:S02]  /*a4d0*/  SYNCS.PHASECHK.TRANS64.TRYWAIT P0, [R9+URZ], R0 ;  /* 0x00000000090075a7 */ /* 0x0022a4000800017f */
[----:B--2---:R-:W-:Y:S05]  /*a4e0*/  @!P0 NANOSLEEP.SYNCS 0x989680 ;  /* 0x009896800000895d */ /* 0x004fea0003900000 */
[----:B------:R-:W2:Y:S02]  /*a4f0*/  @!P0 SYNCS.PHASECHK.TRANS64 P0, [R9+URZ], R0 ;  /* 0x00000000090085a7 */ /* 0x000ea4000800007f */
[----:B--2---:R-:W-:Y:S05]  /*a500*/  @!P0 BRA `(.L_x_311) ;  /* 0xfffffffc00f08947 */ /* 0x004fea000383ffff */
.L_x_308:
[----:B------:R-:W-:Y:S05]  /*a510*/  BSYNC B0 ;  /* 0x0000000000007941 */ /* 0x000fea0003800000 */
.L_x_307:
[----:B------:R-:W-:Y:S05]  /*a520*/  EXIT ;  /* 0x000000000000794d */ /* 0x000fea0003800000 */
.L_x_21:
[----:B---3--:R3:W4:Y:S02]  /*a530*/  SYNCS.PHASECHK.TRANS64.TRYWAIT P1, [R3+URZ], R0 ;  /* 0x00000000030075a7 */ /* 0x008724000802017f */
[----:B----4-:R-:W-:Y:S05]  /*a540*/  @!P1 NANOSLEEP.SYNCS 0x989680 ;  /* 0x009896800000995d */ /* 0x010fea0003900000 */
[----:B------:R-:W4:Y:S02]  /*a550*/  @!P1 SYNCS.PHASECHK.TRANS64 P1, [R3+URZ], R0 ;  /* 0x00000000030095a7 */ /* 0x000f24000802007f */
[----:B----4-:R-:W-:Y:S05]  /*a560*/  @!P1 BRA `(.L_x_21) ;  /* 0xfffffffc00f09947 */ /* 0x010fea000383ffff */
[----:B------:R-:W-:Y:S05]  /*a570*/  BRA `(.L_x_20) ;  /* 0xffffff6c00e07947 */ /* 0x000fea000383ffff */
.L_x_26:
[----:B-1----:R1:W2:Y:S02]  /*a580*/  SYNCS.PHASECHK.TRANS64.TRYWAIT P1, [R5+URZ], R4 ;  /* 0x00000004050075a7 */ /* 0x0022a4000802017f */
[----:B--2---:R-:W-:Y:S05]  /*a590*/  @!P1 NANOSLEEP.SYNCS 0x989680 ;  /* 0x009896800000995d */ /* 0x004fea0003900000 */
[----:B------:R-:W2:Y:S02]  /*a5a0*/  @!P1 SYNCS.PHASECHK.TRANS64 P1, [R5+URZ], R4 ;  /* 0x00000004050095a7 */ /* 0x000ea4000802007f */
[----:B--2---:R-:W-:Y:S05]  /*a5b0*/  @!P1 BRA `(.L_x_26) ;  /* 0xfffffffc00f09947 */ /* 0x004fea000383ffff */
[----:B------:R-:W-:Y:S05]  /*a5c0*/  BRA `(.L_x_25) ;  /* 0xffffff74005c7947 */ /* 0x000fea000383ffff */
.L_x_295:
[----:B------:R-:W-:Y:S01]  /*a5d0*/  BSSY B1, `(.L_x_312) ;  /* 0x0000006000017945 */ /* 0x000fe20003800000 */
[----:B------:R-:W-:-:S07]  /*a5e0*/  IMAD.MOV.U32 R15, RZ, RZ, -0x1 ;  /* 0xffffffffff0f7424 */ /* 0x000fce00078e00ff */
[----:B------:R-:W-:Y:S05]  /*a5f0*/  WARPSYNC.COLLECTIVE R15, `(.L_x_313) ;  /* 0x000000000f0c7348 */ /* 0x000fea0003c00000 */
[----:B------:R-:W-:Y:S02]  /*a600*/  ELECT P6, UR62, PT ;  /* 0x00000000003e782f */ /* 0x000fe400038c0000 */
[----:B------:R-:W-:Y:S01]  /*a610*/  MOV R14, UR62 ;  /* 0x0000003e000e7c02 */ /* 0x000fe20008000f00 */
[----:B------:R-:W-:Y:S10]  /*a620*/  ENDCOLLECTIVE ;  /* 0x000000000000791b */ /* 0x000ff40003800000 */
.L_x_313:
[----:B------:R-:W-:Y:S05]  /*a630*/  BSYNC B1 ;  /* 0x0000000000017941 */ /* 0x000fea0003800000 */
.L_x_312:
[----:B------:R-:W-:Y:S05]  /*a640*/  BRA `(.L_x_314) ;  /* 0xfffffff0004c7947 */ /* 0x000fea000383ffff */
.L_x_298:
[----:B-1----:R1:W2:Y:S02]  /*a650*/  SYNCS.PHASECHK.TRANS64.TRYWAIT P0, [R20+URZ+0x10], R7 ;  /* 0x00001007140075a7 */ /* 0x0022a4000800017f */
[----:B--2---:R-:W-:Y:S05]  /*a660*/  @!P0 NANOSLEEP.SYNCS 0x989680 ;  /* 0x009896800000895d */ /* 0x004fea0003900000 */
[----:B------:R-:W2:Y:S02]  /*a670*/  @!P0 SYNCS.PHASECHK.TRANS64 P0, [R20+URZ+0x10], R7 ;  /* 0x00001007140085a7 */ /* 0x000ea4000800007f */
[----:B--2---:R-:W-:Y:S05]  /*a680*/  @!P0 BRA `(.L_x_298) ;  /* 0xfffffffc00f08947 */ /* 0x004fea000383ffff */
[----:B------:R-:W-:Y:S05]  /*a690*/  BRA `(.L_x_315) ;  /* 0xfffffff000887947 */ /* 0x000fea000383ffff */
.L_x_306:
[----:B------:R-:W-:Y:S01]  /*a6a0*/  BSSY B0, `(.L_x_316) ;  /* 0x0000006000007945 */ /* 0x000fe20003800000 */
[----:B------:R-:W-:-:S07]  /*a6b0*/  IMAD.MOV.U32 R15, RZ, RZ, -0x1 ;  /* 0xffffffffff0f7424 */ /* 0x000fce00078e00ff */
[----:B------:R-:W-:Y:S05]  /*a6c0*/  WARPSYNC.COLLECTIVE R15, `(.L_x_317) ;  /* 0x000000000f0c7348 */ /* 0x000fea0003c00000 */
[----:B------:R-:W-:Y:S02]  /*a6d0*/  ELECT P6, UR62, PT ;  /* 0x00000000003e782f */ /* 0x000fe400038c0000 */
[----:B------:R-:W-:Y:S01]  /*a6e0*/  MOV R14, UR62 ;  /* 0x0000003e000e7c02 */ /* 0x000fe20008000f00 */
[----:B------:R-:W-:Y:S10]  /*a6f0*/  ENDCOLLECTIVE ;  /* 0x000000000000791b */ /* 0x000ff40003800000 */
.L_x_317:
[----:B------:R-:W-:Y:S05]  /*a700*/  BSYNC B0 ;  /* 0x0000000000007941 */ /* 0x000fea0003800000 */
.L_x_316:
[----:B------:R-:W-:Y:S05]  /*a710*/  BRA `(.L_x_318) ;  /* 0xfffffffc00187947 */ /* 0x000fea000383ffff */
.L_x_310:
[----:B0-----:R0:W1:Y:S02]  /*a720*/  SYNCS.PHASECHK.TRANS64.TRYWAIT P0, [R5+URZ], R2 ;  /* 0x00000002050075a7 */ /* 0x001064000800017f */
[----:B-1----:R-:W-:Y:S05]  /*a730*/  @!P0 NANOSLEEP.SYNCS 0x989680 ;  /* 0x009896800000895d */ /* 0x002fea0003900000 */
[----:B------:R-:W1:Y:S02]  /*a740*/  @!P0 SYNCS.PHASECHK.TRANS64 P0, [R5+URZ], R2 ;  /* 0x00000002050085a7 */ /* 0x000e64000800007f */
[----:B-1----:R-:W-:Y:S05]  /*a750*/  @!P0 BRA `(.L_x_310) ;  /* 0xfffffffc00f08947 */ /* 0x002fea000383ffff */
[----:B------:R-:W-:Y:S05]  /*a760*/  BRA `(.L_x_319) ;  /* 0xfffffffc00507947 */ /* 0x000fea000383ffff */
.L_x_320:
[----:B------:R-:W-:-:S00]  /*a770*/  BRA `(.L_x_320) ;  /* 0xfffffffc00fc7947 */ /* 0x000fc0000383ffff */
[----:B------:R-:W-:-:S00]  /*a780*/  NOP ;  /* 0x0000000000007918 */ /* 0x000fc00000000000 */
[----:B------:R-:W-:-:S00]  /*a790*/  NOP ;  /* 0x0000000000007918 */ /* 0x000fc00000000000 */
[----:B------:R-:W-:-:S00]  /*a7a0*/  NOP ;  /* 0x0000000000007918 */ /* 0x000fc00000000000 */
[----:B------:R-:W-:-:S00]  /*a7b0*/  NOP ;  /* 0x0000000000007918 */ /* 0x000fc00000000000 */
[----:B------:R-:W-:-:S00]  /*a7c0*/  NOP ;  /* 0x0000000000007918 */ /* 0x000fc00000000000 */
[----:B------:R-:W-:-:S00]  /*a7d0*/  NOP ;  /* 0x0000000000007918 */ /* 0x000fc00000000000 */
[----:B------:R-:W-:-:S00]  /*a7e0*/  NOP ;  /* 0x0000000000007918 */ /* 0x000fc00000000000 */
[----:B------:R-:W-:-:S00]  /*a7f0*/  NOP ;  /* 0x0000000000007918 */ /* 0x000fc00000000000 */
.L_x_321:


//--------------------- .nv.global.init           --------------------------
	.section	.nv.global.init,"aw",@progbits
.nv.global.init:
	.type		$str$22,@object
	.size		$str$22,($str$23 - $str$22)
$str$22:
        /*0000*/ 	.byte	0x6b, 0x5f, 0x74, 0x69, 0x6c, 0x65, 0x5f, 0x63, 0x6f, 0x75, 0x6e, 0x74, 0x20, 0x3e, 0x3d, 0x20
        /*0010*/ 	.byte	0x31, 0x00
	.type		$str$23,@object
	.size		$str$23,(__unnamed_1 - $str$23)
$str$23:
        /*0012*/ 	.byte	0x2f, 0x74, 0x6d, 0x70, 0x2f, 0x63, 0x75, 0x74, 0x6c, 0x61, 0x73, 0x73, 0x5f, 0x73, 0x77, 0x65
        /*0022*/ 	.byte	0x65, 0x70, 0x5f, 0x73, 0x72, 0x63, 0x2f, 0x69, 0x6e, 0x63, 0x6c, 0x75, 0x64, 0x65, 0x2f, 0x63
        /*0032*/ 	.byte	0x75, 0x74, 0x6c, 0x61, 0x73, 0x73, 0x2f, 0x67, 0x65, 0x6d, 0x6d, 0x2f, 0x63, 0x6f, 0x6c, 0x6c
        /*0042*/ 	.byte	0x65, 0x63, 0x74, 0x69, 0x76, 0x65, 0x2f, 0x73, 0x6d, 0x39, 0x30, 0x5f, 0x6d, 0x6d, 0x61, 0x5f
        /*0052*/ 	.byte	0x74, 0x6d, 0x61, 0x5f, 0x67, 0x6d, 0x6d, 0x61, 0x5f, 0x73, 0x73, 0x5f, 0x77, 0x61, 0x72, 0x70
        /*0062*/ 	.byte	0x73, 0x70, 0x65, 0x63, 0x69, 0x61, 0x6c, 0x69, 0x7a, 0x65, 0x64, 0x2e, 0x68, 0x70, 0x70, 0x00
	.type		__unnamed_1,@object
	.size		__unnamed_1,(.L_0 - __unnamed_1)
__unnamed_1:
        /*0072*/ 	.byte	0x76, 0x6f, 0x69, 0x64, 0x20, 0x63, 0x75, 0x74, 0x6c, 0x61, 0x73, 0x73, 0x3a, 0x3a, 0x67, 0x65
        /* <DEDUP_REMOVED lines=176> */
        /*0b82*/ 	.byte	0x65, 0x6e, 0x74, 0x69, 0x74, 0x79, 0x5d, 0x00
.L_0:


//--------------------- .nv.shared._ZN7cutlass13device_kernelINS_4gemm6kernel13GemmUniversalIN4cute5tupleIJiiiiEEENS1_10collective13CollectiveMmaINS1_34MainloopSm90TmaGmmaWarpSpecializedILi2ENS5_IJNS4_1CILi4EEENSA_ILi2EEENSA_ILi1EEEEEENS1_35KernelTmaWarpSpecializedCooperativeEEENS5_IJNSA_ILi128EEENSA_ILi256EEENSA_ILi64EEEEEEfNS5_IJlSD_lEEEfSL_NS4_8TiledMMAINS4_8MMA_AtomIJNS4_4SM904GMMA30MMA_64x256x8_F32TF32TF32_SS_TNILNSP_7ScaleInE1ELSR_1EEEEEENS4_6LayoutINS5_IJSC_SD_SD_EEENS5_IJSD_NSA_ILi0EEESW_EEEEENS5_IJNS4_10UnderscoreESZ_SZ_EEEEENS4_23SM90_TMA_LOAD_MULTICASTENS4_14ComposedLayoutINS4_7SwizzleILi3ELi4ELi3EEENS4_18smem_ptr_flag_bitsILi32EEENSU_INS5_IJNSA_ILi8EEENSA_ILi32EEEEEENS5_IJS19_SD_EEEEEEEvNS4_8identityES12_S1D_vS1E_EENS_8epilogue10collective6detail29Sm90TmaWarpSpecializedAdapterINS1H_15DefaultEpilogueIfSL_SL_NS1G_6thread17LinearCombinationIfLi1EffLNS1L_9ScaleType4KindE0ELNS_15FloatRoundStyleE2EfEENS1_15EpilogueDefaultEEEEEvvEEEEvNT_6ParamsE --------------------------
	.section	.nv.shared._ZN7cutlass13device_kernelINS_4gemm6kernel13GemmUniversalIN4cute5tupleIJiiiiEEENS1_10collective13CollectiveMmaINS1_34MainloopSm90TmaGmmaWarpSpecializedILi2ENS5_IJNS4_1CILi4EEENSA_ILi2EEENSA_ILi1EEEEEENS1_35KernelTmaWarpSpecializedCooperativeEEENS5_IJNSA_ILi128EEENSA_ILi256EEENSA_ILi64EEEEEEfNS5_IJlSD_lEEEfSL_NS4_8TiledMMAINS4_8MMA_AtomIJNS4_4SM904GMMA30MMA_64x256x8_F32TF32TF32_SS_TNILNSP_7ScaleInE1ELSR_1EEEEEENS4_6LayoutINS5_IJSC_SD_SD_EEENS5_IJSD_NSA_ILi0EEESW_EEEEENS5_IJNS4_10UnderscoreESZ_SZ_EEEEENS4_23SM90_TMA_LOAD_MULTICASTENS4_14ComposedLayoutINS4_7SwizzleILi3ELi4ELi3EEENS4_18smem_ptr_flag_bitsILi32EEENSU_INS5_IJNSA_ILi8EEENSA_ILi32EEEEEENS5_IJS19_SD_EEEEEEEvNS4_8identityES12_S1D_vS1E_EENS_8epilogue10collective6detail29Sm90TmaWarpSpecializedAdapterINS1H_15DefaultEpilogueIfSL_SL_NS1G_6thread17LinearCombinationIfLi1EffLNS1L_9ScaleType4KindE0ELNS_15FloatRoundStyleE2EfEENS1_15EpilogueDefaultEEEEEvvEEEEvNT_6ParamsE,"aw",@nobits
	.sectionflags	@""
	.align	16
	.zero		1024


//--------------------- .nv.shared.reserved.0     --------------------------
	.section	.nv.shared.reserved.0,"aw",@nobits
	.weak		__nv_reservedSMEM_offset_0_alias
	.size		__nv_reservedSMEM_offset_0_alias, 0, 0
	.other		__nv_reservedSMEM_offset_0_alias,@"STO_CUDA_RESERVED_SHARED STV_DEFAULT"
__nv_reservedSMEM_offset_0_alias:
	.zero		0


//--------------------- .nv.global                --------------------------
	.section	.nv.global,"aw",@nobits
.nv.global:
	.type		_ZN40_INTERNAL_49d65cc9_4_k_cu_658d934a_272064cute1_E,@object
	.size		_ZN40_INTERNAL_49d65cc9_4_k_cu_658d934a_272064cute1_E,(_ZN40_INTERNAL_49d65cc9_4_k_cu_658d934a_272064cuda3std3__45__cpo6cbeginE - _ZN40_INTERNAL_49d65cc9_4_k_cu_658d934a_272064cute1_E)
_ZN40_INTERNAL_49d65cc9_4_k_cu_658d934a_272064cute1_E:
	.zero		1
	.type		_ZN40_INTERNAL_49d65cc9_4_k_cu_658d934a_272064cuda3std3__45__cpo6cbeginE,@object
	.size		_ZN40_INTERNAL_49d65cc9_4_k_cu_658d934a_272064cuda3std3__45__cpo6cbeginE,(_ZN40_INTERNAL_49d65cc9_4_k_cu_658d934a_272064cuda3std3__48in_placeE - _ZN40_INTERNAL_49d65cc9_4_k_cu_658d934a_272064cuda3std3__45__cpo6cbeginE)
_ZN40_INTERNAL_49d65cc9_4_k_cu_658d934a_272064cuda3std3__45__cpo6cbeginE:
	.zero		1
	.type		_ZN40_INTERNAL_49d65cc9_4_k_cu_658d934a_272064cuda3std3__48in_placeE,@object
	.size		_ZN40_INTERNAL_49d65cc9_4_k_cu_658d934a_272064cuda3std3__48in_placeE,(_ZN40_INTERNAL_49d65cc9_4_k_cu_658d934a_272064cuda3std6ranges3__45__cpo9iter_moveE - _ZN40_INTERNAL_49d65cc9_4_k_cu_658d934a_272064cuda3std3__48in_placeE)
_ZN40_INTERNAL_49d65cc9_4_k_cu_658d934a_272064cuda3std3__48in_placeE:
	.zero		1
	.type		_ZN40_INTERNAL_49d65cc9_4_k_cu_658d934a_272064cuda3std6ranges3__45__cpo9iter_moveE,@object
	.size		_ZN40_INTERNAL_49d65cc9_4_k_cu_658d934a_272064cuda3std6ranges3__45__cpo9iter_moveE,(_ZN40_INTERNAL_49d65cc9_4_k_cu_658d934a_272064cuda3std3__45__cpo5beginE - _ZN40_INTERNAL_49d65cc9_4_k_cu_658d934a_272064cuda3std6ranges3__45__cpo9iter_moveE)
_ZN40_INTERNAL_49d65cc9_4_k_cu_658d934a_272064cuda3std6ranges3__45__cpo9iter_moveE:
	.zero		1
	.type		_ZN40_INTERNAL_49d65cc9_4_k_cu_658d934a_272064cuda3std3__45__cpo5beginE,@object
	.size		_ZN40_INTERNAL_49d65cc9_4_k_cu_658d934a_272064cuda3std3__45__cpo5beginE,(_ZN40_INTERNAL_49d65cc9_4_k_cu_658d934a_272064cuda3std3__442_GLOBAL__N__49d65cc9_4_k_cu_658d934a_272066ignoreE - _ZN40_INTERNAL_49d65cc9_4_k_cu_658d934a_272064cuda3std3__45__cpo5beginE)
_ZN40_INTERNAL_49d65cc9_4_k_cu_658d934a_272064cuda3std3__45__cpo5beginE:
	.zero		1
	.type		_ZN40_INTERNAL_49d65cc9_4_k_cu_658d934a_272064cuda3std3__442_GLOBAL__N__49d65cc9_4_k_cu_658d934a_272066ignoreE,@object
	.size		_ZN40_INTERNAL_49d65cc9_4_k_cu_658d934a_272064cuda3std3__442_GLOBAL__N__49d65cc9_4_k_cu_658d934a_272066ignoreE,(_ZN40_INTERNAL_49d65cc9_4_k_cu_658d934a_272064cute7productE - _ZN40_INTERNAL_49d65cc9_4_k_cu_658d934a_272064cuda3std3__442_GLOBAL__N__49d65cc9_4_k_cu_658d934a_272066ignoreE)
_ZN40_INTERNAL_49d65cc9_4_k_cu_658d934a_272064cuda3std3__442_GLOBAL__N__49d65cc9_4_k_cu_658d934a_272066ignoreE:
	.zero		1
	.type		_ZN40_INTERNAL_49d65cc9_4_k_cu_658d934a_272064cute7productE,@object
	.size		_ZN40_INTERNAL_49d65cc9_4_k_cu_658d934a_272064cute7productE,(_ZN40_INTERNAL_49d65cc9_4_k_cu_658d934a_272064cuda3std3__45__cpo3endE - _ZN40_INTERNAL_49d65cc9_4_k_cu_658d934a_272064cute7productE)
_ZN40_INTERNAL_49d65cc9_4_k_cu_658d934a_272064cute7productE:
	.zero		1
	.type		_ZN40_INTERNAL_49d65cc9_4_k_cu_658d934a_272064cuda3std3__45__cpo3endE,@object
	.size		_ZN40_INTERNAL_49d65cc9_4_k_cu_658d934a_272064cuda3std3__45__cpo3endE,(_ZN40_INTERNAL_49d65cc9_4_k_cu_658d934a_272064cuda3std3__419piecewise_constructE - _ZN40_INTERNAL_49d65cc9_4_k_cu_658d934a_272064cuda3std3__45__cpo3endE)
_ZN40_INTERNAL_49d65cc9_4_k_cu_658d934a_272064cuda3std3__45__cpo3endE:
	.zero		1
	.type		_ZN40_INTERNAL_49d65cc9_4_k_cu_658d934a_272064cuda3std3__419piecewise_constructE,@object
	.size		_ZN40_INTERNAL_49d65cc9_4_k_cu_658d934a_272064cuda3std3__419piecewise_constructE,(_ZN40_INTERNAL_49d65cc9_4_k_cu_658d934a_272064cuda3std3__45__cpo4cendE - _ZN40_INTERNAL_49d65cc9_4_k_cu_658d934a_272064cuda3std3__419piecewise_constructE)
_ZN40_INTERNAL_49d65cc9_4_k_cu_658d934a_272064cuda3std3__419piecewise_constructE:
	.zero		1
	.type		_ZN40_INTERNAL_49d65cc9_4_k_cu_658d934a_272064cuda3std3__45__cpo4cendE,@object
	.size		_ZN40_INTERNAL_49d65cc9_4_k_cu_658d934a_272064cuda3std3__45__cpo4cendE,(_ZN40_INTERNAL_49d65cc9_4_k_cu_658d934a_272064cuda3std6ranges3__45__cpo4swapE - _ZN40_INTERNAL_49d65cc9_4_k_cu_658d934a_272064cuda3std3__45__cpo4cendE)
_ZN40_INTERNAL_49d65cc9_4_k_cu_658d934a_272064cuda3std3__45__cpo4cendE:
	.zero		1
	.type		_ZN40_INTERNAL_49d65cc9_4_k_cu_658d934a_272064cuda3std6ranges3__45__cpo4swapE,@object
	.size		_ZN40_INTERNAL_49d65cc9_4_k_cu_658d934a_272064cuda3std6ranges3__45__cpo4swapE,(.L_8 - _ZN40_INTERNAL_49d65cc9_4_k_cu_658d934a_272064cuda3std6ranges3__45__cpo4swapE)
_ZN40_INTERNAL_49d65cc9_4_k_cu_658d934a_272064cuda3std6ranges3__45__cpo4swapE:
	.zero		1
.L_8:


//--------------------- .nv.constant0._ZN7cutlass13device_kernelINS_4gemm6kernel13GemmUniversalIN4cute5tupleIJiiiiEEENS1_10collective13CollectiveMmaINS1_34MainloopSm90TmaGmmaWarpSpecializedILi2ENS5_IJNS4_1CILi4EEENSA_ILi2EEENSA_ILi1EEEEEENS1_35KernelTmaWarpSpecializedCooperativeEEENS5_IJNSA_ILi128EEENSA_ILi256EEENSA_ILi64EEEEEEfNS5_IJlSD_lEEEfSL_NS4_8TiledMMAINS4_8MMA_AtomIJNS4_4SM904GMMA30MMA_64x256x8_F32TF32TF32_SS_TNILNSP_7ScaleInE1ELSR_1EEEEEENS4_6LayoutINS5_IJSC_SD_SD_EEENS5_IJSD_NSA_ILi0EEESW_EEEEENS5_IJNS4_10UnderscoreESZ_SZ_EEEEENS4_23SM90_TMA_LOAD_MULTICASTENS4_14ComposedLayoutINS4_7SwizzleILi3ELi4ELi3EEENS4_18smem_ptr_flag_bitsILi32EEENSU_INS5_IJNSA_ILi8EEENSA_ILi32EEEEEENS5_IJS19_SD_EEEEEEEvNS4_8identityES12_S1D_vS1E_EENS_8epilogue10collective6detail29Sm90TmaWarpSpecializedAdapterINS1H_15DefaultEpilogueIfSL_SL_NS1G_6thread17LinearCombinationIfLi1EffLNS1L_9ScaleType4KindE0ELNS_15FloatRoundStyleE2EfEENS1_15EpilogueDefaultEEEEEvvEEEEvNT_6ParamsE --------------------------
	.section	.nv.constant0._ZN7cutlass13device_kernelINS_4gemm6kernel13GemmUniversalIN4cute5tupleIJiiiiEEENS1_10collective13CollectiveMmaINS1_34MainloopSm90TmaGmmaWarpSpecializedILi2ENS5_IJNS4_1CILi4EEENSA_ILi2EEENSA_ILi1EEEEEENS1_35KernelTmaWarpSpecializedCooperativeEEENS5_IJNSA_ILi128EEENSA_ILi256EEENSA_ILi64EEEEEEfNS5_IJlSD_lEEEfSL_NS4_8TiledMMAINS4_8MMA_AtomIJNS4_4SM904GMMA30MMA_64x256x8_F32TF32TF32_SS_TNILNSP_7ScaleInE1ELSR_1EEEEEENS4_6LayoutINS5_IJSC_SD_SD_EEENS5_IJSD_NSA_ILi0EEESW_EEEEENS5_IJNS4_10UnderscoreESZ_SZ_EEEEENS4_23SM90_TMA_LOAD_MULTICASTENS4_14ComposedLayoutINS4_7SwizzleILi3ELi4ELi3EEENS4_18smem_ptr_flag_bitsILi32EEENSU_INS5_IJNSA_ILi8EEENSA_ILi32EEEEEENS5_IJS19_SD_EEEEEEEvNS4_8identityES12_S1D_vS1E_EENS_8epilogue10collective6detail29Sm90TmaWarpSpecializedAdapterINS1H_15DefaultEpilogueIfSL_SL_NS1G_6thread17LinearCombinationIfLi1EffLNS1L_9ScaleType4KindE0ELNS_15FloatRoundStyleE2EfEENS1_15EpilogueDefaultEEEEEvvEEEEvNT_6ParamsE,"a",@progbits
	.sectionflags	@""
	.align	4
.nv.constant0._ZN7cutlass13device_kernelINS_4gemm6kernel13GemmUniversalIN4cute5tupleIJiiiiEEENS1_10collective13CollectiveMmaINS1_34MainloopSm90TmaGmmaWarpSpecializedILi2ENS5_IJNS4_1CILi4EEENSA_ILi2EEENSA_ILi1EEEEEENS1_35KernelTmaWarpSpecializedCooperativeEEENS5_IJNSA_ILi128EEENSA_ILi256EEENSA_ILi64EEEEEEfNS5_IJlSD_lEEEfSL_NS4_8TiledMMAINS4_8MMA_AtomIJNS4_4SM904GMMA30MMA_64x256x8_F32TF32TF32_SS_TNILNSP_7ScaleInE1ELSR_1EEEEEENS4_6LayoutINS5_IJSC_SD_SD_EEENS5_IJSD_NSA_ILi0EEESW_EEEEENS5_IJNS4_10UnderscoreESZ_SZ_EEEEENS4_23SM90_TMA_LOAD_MULTICASTENS4_14ComposedLayoutINS4_7SwizzleILi3ELi4ELi3EEENS4_18smem_ptr_flag_bitsILi32EEENSU_INS5_IJNSA_ILi8EEENSA_ILi32EEEEEENS5_IJS19_SD_EEEEEEEvNS4_8identityES12_S1D_vS1E_EENS_8epilogue10collective6detail29Sm90TmaWarpSpecializedAdapterINS1H_15DefaultEpilogueIfSL_SL_NS1G_6thread17LinearCombinationIfLi1EffLNS1L_9ScaleType4KindE0ELNS_15FloatRoundStyleE2EfEENS1_15EpilogueDefaultEEEEEvvEEEEvNT_6ParamsE:
	.zero		1664


//--------------------- SYMBOLS --------------------------

	.type		.nv.reservedSmem.offset0,@object
	.size		.nv.reservedSmem.offset0,0x4
	.type		__assertfail,@function
